	.target	sm_90a

	.elftype	@"ET_EXEC"


//--------------------- .note.nv.tkinfo           --------------------------
	.section	.note.nv.tkinfo,"",@"SHT_NOTE"
	.sectionflags	@"SHF_NOTE_NV_TKINFO"
	.tkinfo
        /*0018*/ 	.word	0x00000002
        /*0030*/ 	.string	""
        /*0030*/ 	.string	"ptxas"
        /*0030*/ 	.string	"Cuda compilation tools, release 13.0, V13.0.88"
        /*0030*/ 	.string	"Build cuda_13.0.r13.0/compiler.36424714_0"
        /*0030*/ 	.string	"-arch sm_90a -m 64 "



//--------------------- .note.nv.cuinfo           --------------------------
	.section	.note.nv.cuinfo,"",@"SHT_NOTE"
	.sectionflags	@"SHF_NOTE_NV_CUINFO"
        /*0018*/ 	.short	0x0002
        /*001a*/ 	.short	0x005a
        /*001c*/ 	.short	0x0082
	.zero		2


//--------------------- .nv.info                  --------------------------
	.section	.nv.info,"",@"SHT_CUDA_INFO"
	.align	4


	//----- nvinfo : EIATTR_REGCOUNT
	.align		4
        /*0000*/ 	.byte	0x04, 0x2f
        /*0002*/ 	.short	(.L_12 - .L_11)
	.align		4
.L_11:
        /*0004*/ 	.word	index@(_ZN7cutlass13device_kernelINS_4gemm6kernel13GemmUniversalIN4cute5tupleIJiiiiEEENS1_10collective13CollectiveMmaINS1_37MainloopSm90TmaGmmaWarpSpecializedFP8ILi25ENS5_IJNS4_1CILi1EEESB_SB_EEENS1_35KernelTmaWarpSpecializedCooperativeEEENS5_IJNSA_ILi128EEENSA_ILi160EEENSA_ILi32EEEEEENS_12float_e4m3_tENS5_IJlSB_lEEESJ_SK_NS4_8TiledMMAINS4_8MMA_AtomIJNS4_4SM904GMMA30MMA_64x32x32_F32E4M3E4M3_SS_TNILNSO_7ScaleInE1ELSQ_1EEEEEENS4_6LayoutINS5_IJNSA_ILi2EEESB_SB_EEENS5_IJSB_NSA_ILi0EEESW_EEEEENS5_IJNS4_10UnderscoreESZ_SZ_EEEEENS4_13SM90_TMA_LOADENS4_14ComposedLayoutINS4_7SwizzleILi1ELi4ELi3EEENS4_18smem_ptr_flag_bitsILi8EEENST_INS5_IJNSA_ILi8EEESH_EEENS5_IJSH_SB_EEEEEEEvNS4_8identityES12_S1C_vS1D_EENS_8epilogue10collective6detail29Sm90TmaWarpSpecializedAdapterINS1G_15DefaultEpilogueISJ_SK_SK_NS1F_6thread17LinearCombinationISJ_Li1EffLNS1K_9ScaleType4KindE0ELNS_15FloatRoundStyleE2ESJ_EENS1_15EpilogueDefaultEEEEEvvEEEEvNT_6ParamsE)
        /*0008*/ 	.word	0x000000a8


	//----- nvinfo : EIATTR_FRAME_SIZE
	.align		4
.L_12:
        /*000c*/ 	.byte	0x04, 0x11
        /*000e*/ 	.short	(.L_14 - .L_13)
	.align		4
.L_13:
        /*0010*/ 	.word	index@(_ZN7cutlass13device_kernelINS_4gemm6kernel13GemmUniversalIN4cute5tupleIJiiiiEEENS1_10collective13CollectiveMmaINS1_37MainloopSm90TmaGmmaWarpSpecializedFP8ILi25ENS5_IJNS4_1CILi1EEESB_SB_EEENS1_35KernelTmaWarpSpecializedCooperativeEEENS5_IJNSA_ILi128EEENSA_ILi160EEENSA_ILi32EEEEEENS_12float_e4m3_tENS5_IJlSB_lEEESJ_SK_NS4_8TiledMMAINS4_8MMA_AtomIJNS4_4SM904GMMA30MMA_64x32x32_F32E4M3E4M3_SS_TNILNSO_7ScaleInE1ELSQ_1EEEEEENS4_6LayoutINS5_IJNSA_ILi2EEESB_SB_EEENS5_IJSB_NSA_ILi0EEESW_EEEEENS5_IJNS4_10UnderscoreESZ_SZ_EEEEENS4_13SM90_TMA_LOADENS4_14ComposedLayoutINS4_7SwizzleILi1ELi4ELi3EEENS4_18smem_ptr_flag_bitsILi8EEENST_INS5_IJNSA_ILi8EEESH_EEENS5_IJSH_SB_EEEEEEEvNS4_8identityES12_S1C_vS1D_EENS_8epilogue10collective6detail29Sm90TmaWarpSpecializedAdapterINS1G_15DefaultEpilogueISJ_SK_SK_NS1F_6thread17LinearCombinationISJ_Li1EffLNS1K_9ScaleType4KindE0ELNS_15FloatRoundStyleE2ESJ_EENS1_15EpilogueDefaultEEEEEvvEEEEvNT_6ParamsE)
        /*0014*/ 	.word	0x00000000


	//----- nvinfo : EIATTR_MIN_STACK_SIZE
	.align		4
.L_14:
        /*0018*/ 	.byte	0x04, 0x12
        /*001a*/ 	.short	(.L_16 - .L_15)
	.align		4
.L_15:
        /*001c*/ 	.word	index@(_ZN7cutlass13device_kernelINS_4gemm6kernel13GemmUniversalIN4cute5tupleIJiiiiEEENS1_10collective13CollectiveMmaINS1_37MainloopSm90TmaGmmaWarpSpecializedFP8ILi25ENS5_IJNS4_1CILi1EEESB_SB_EEENS1_35KernelTmaWarpSpecializedCooperativeEEENS5_IJNSA_ILi128EEENSA_ILi160EEENSA_ILi32EEEEEENS_12float_e4m3_tENS5_IJlSB_lEEESJ_SK_NS4_8TiledMMAINS4_8MMA_AtomIJNS4_4SM904GMMA30MMA_64x32x32_F32E4M3E4M3_SS_TNILNSO_7ScaleInE1ELSQ_1EEEEEENS4_6LayoutINS5_IJNSA_ILi2EEESB_SB_EEENS5_IJSB_NSA_ILi0EEESW_EEEEENS5_IJNS4_10UnderscoreESZ_SZ_EEEEENS4_13SM90_TMA_LOADENS4_14ComposedLayoutINS4_7SwizzleILi1ELi4ELi3EEENS4_18smem_ptr_flag_bitsILi8EEENST_INS5_IJNSA_ILi8EEESH_EEENS5_IJSH_SB_EEEEEEEvNS4_8identityES12_S1C_vS1D_EENS_8epilogue10collective6detail29Sm90TmaWarpSpecializedAdapterINS1G_15DefaultEpilogueISJ_SK_SK_NS1F_6thread17LinearCombinationISJ_Li1EffLNS1K_9ScaleType4KindE0ELNS_15FloatRoundStyleE2ESJ_EENS1_15EpilogueDefaultEEEEEvvEEEEvNT_6ParamsE)
        /*0020*/ 	.word	0x00000000
.L_16:


//--------------------- .nv.compat                --------------------------
	.section	.nv.compat,"",@"SHT_CUDA_COMPAT_INFO"
	.align	4
        /*0000*/ 	.byte	0x02, 0x09, 0x01, 0x00, 0x02, 0x02, 0x04, 0x00, 0x02, 0x05, 0x05, 0x00, 0x03, 0x07, 0x01, 0x01
        /*0010*/ 	.byte	0x02, 0x03, 0x01, 0x00, 0x02, 0x06, 0x01, 0x00, 0x04, 0x0b, 0x08, 0x00, 0x00, 0x00, 0x00, 0x00
        /*0020*/ 	.byte	0x00, 0x00, 0x00, 0x00


//--------------------- .nv.info._ZN7cutlass13device_kernelINS_4gemm6kernel13GemmUniversalIN4cute5tupleIJiiiiEEENS1_10collective13CollectiveMmaINS1_37MainloopSm90TmaGmmaWarpSpecializedFP8ILi25ENS5_IJNS4_1CILi1EEESB_SB_EEENS1_35KernelTmaWarpSpecializedCooperativeEEENS5_IJNSA_ILi128EEENSA_ILi160EEENSA_ILi32EEEEEENS_12float_e4m3_tENS5_IJlSB_lEEESJ_SK_NS4_8TiledMMAINS4_8MMA_AtomIJNS4_4SM904GMMA30MMA_64x32x32_F32E4M3E4M3_SS_TNILNSO_7ScaleInE1ELSQ_1EEEEEENS4_6LayoutINS5_IJNSA_ILi2EEESB_SB_EEENS5_IJSB_NSA_ILi0EEESW_EEEEENS5_IJNS4_10UnderscoreESZ_SZ_EEEEENS4_13SM90_TMA_LOADENS4_14ComposedLayoutINS4_7SwizzleILi1ELi4ELi3EEENS4_18smem_ptr_flag_bitsILi8EEENST_INS5_IJNSA_ILi8EEESH_EEENS5_IJSH_SB_EEEEEEEvNS4_8identityES12_S1C_vS1D_EENS_8epilogue10collective6detail29Sm90TmaWarpSpecializedAdapterINS1G_15DefaultEpilogueISJ_SK_SK_NS1F_6thread17LinearCombinationISJ_Li1EffLNS1K_9ScaleType4KindE0ELNS_15FloatRoundStyleE2ESJ_EENS1_15EpilogueDefaultEEEEEvvEEEEvNT_6ParamsE --------------------------
	.section	.nv.info._ZN7cutlass13device_kernelINS_4gemm6kernel13GemmUniversalIN4cute5tupleIJiiiiEEENS1_10collective13CollectiveMmaINS1_37MainloopSm90TmaGmmaWarpSpecializedFP8ILi25ENS5_IJNS4_1CILi1EEESB_SB_EEENS1_35KernelTmaWarpSpecializedCooperativeEEENS5_IJNSA_ILi128EEENSA_ILi160EEENSA_ILi32EEEEEENS_12float_e4m3_tENS5_IJlSB_lEEESJ_SK_NS4_8TiledMMAINS4_8MMA_AtomIJNS4_4SM904GMMA30MMA_64x32x32_F32E4M3E4M3_SS_TNILNSO_7ScaleInE1ELSQ_1EEEEEENS4_6LayoutINS5_IJNSA_ILi2EEESB_SB_EEENS5_IJSB_NSA_ILi0EEESW_EEEEENS5_IJNS4_10UnderscoreESZ_SZ_EEEEENS4_13SM90_TMA_LOADENS4_14ComposedLayoutINS4_7SwizzleILi1ELi4ELi3EEENS4_18smem_ptr_flag_bitsILi8EEENST_INS5_IJNSA_ILi8EEESH_EEENS5_IJSH_SB_EEEEEEEvNS4_8identityES12_S1C_vS1D_EENS_8epilogue10collective6detail29Sm90TmaWarpSpecializedAdapterINS1G_15DefaultEpilogueISJ_SK_SK_NS1F_6thread17LinearCombinationISJ_Li1EffLNS1K_9ScaleType4KindE0ELNS_15FloatRoundStyleE2ESJ_EENS1_15EpilogueDefaultEEEEEvvEEEEvNT_6ParamsE,"",@"SHT_CUDA_INFO"
	.sectionflags	@""
	.align	4


	//----- nvinfo : EIATTR_CUDA_API_VERSION
	.align		4
        /*0000*/ 	.byte	0x04, 0x37
        /*0002*/ 	.short	(.L_18 - .L_17)
.L_17:
        /*0004*/ 	.word	0x00000082


	//----- nvinfo : EIATTR_KPARAM_INFO
	.align		4
.L_18:
        /*0008*/ 	.byte	0x04, 0x17
        /*000a*/ 	.short	(.L_20 - .L_19)
.L_19:
        /*000c*/ 	.word	0x00000000
        /*0010*/ 	.short	0x0000
        /*0012*/ 	.short	0x0070
        /*0014*/ 	.byte	0x00, 0xf0, 0x01, 0x10


	//----- nvinfo : EIATTR_SPARSE_MMA_MASK
	.align		4
.L_20:
        /*0018*/ 	.byte	0x03, 0x50
        /*001a*/ 	.short	0x0000


	//----- nvinfo : EIATTR_MAXREG_COUNT
	.align		4
        /*001c*/ 	.byte	0x03, 0x1b
        /*001e*/ 	.short	0x00a8


	//----- nvinfo : EIATTR_NUM_BARRIERS
	.align		4
        /*0020*/ 	.byte	0x02, 0x4c
        /*0022*/ 	.byte	0x01
	.zero		1


	//----- nvinfo : EIATTR_MERCURY_ISA_VERSION
	.align		4
        /*0024*/ 	.byte	0x03, 0x5f
        /*0026*/ 	.short	0x0101


	//----- nvinfo : EIATTR_INT_WARP_WIDE_INSTR_OFFSETS
	.align		4
        /*0028*/ 	.byte	0x04, 0x31
        /*002a*/ 	.short	(.L_22 - .L_21)


	//   ....[0]....
.L_21:
        /*002c*/ 	.word	0x00000710


	//   ....[1]....
        /*0030*/ 	.word	0x00000720


	//   ....[2]....
        /*0034*/ 	.word	0x00000810


	//----- nvinfo : EIATTR_COOP_GROUP_MASK_REGIDS
	.align		4
.L_22:
        /*0038*/ 	.byte	0x04, 0x29
        /*003a*/ 	.short	(.L_24 - .L_23)


	//   ....[0]....
.L_23:
        /*003c*/ 	.word	0xffffffff


	//   ....[1]....
        /*0040*/ 	.word	0xffffffff


	//   ....[2]....
        /*0044*/ 	.word	0xffffffff


	//   ....[3]....
        /*0048*/ 	.word	0xffffffff


	//   ....[4]....
        /*004c*/ 	.word	0xffffffff


	//----- nvinfo : EIATTR_COOP_GROUP_INSTR_OFFSETS
	.align		4
.L_24:
        /*0050*/ 	.byte	0x04, 0x28
        /*0052*/ 	.short	(.L_26 - .L_25)


	//   ....[0]....
.L_25:
        /*0054*/ 	.word	0x00000060


	//   ....[1]....
        /*0058*/ 	.word	0x00000070


	//   ....[2]....
        /*005c*/ 	.word	0x00000190


	//   ....[3]....
        /*0060*/ 	.word	0x00000670


	//   ....[4]....
        /*0064*/ 	.word	0x00001310


	//----- nvinfo : EIATTR_REG_RECONFIG
	.align		4
.L_26:
        /*0068*/ 	.byte	0x01, 0x54
	.zero		2


	//----- nvinfo : EIATTR_MBARRIER_INSTR_OFFSETS
	.align		4
        /*006c*/ 	.byte	0x04, 0x39
        /*006e*/ 	.short	(.L_28 - .L_27)


	//   ....[0]....
.L_27:
        /*0070*/ 	.word	0x00000330
        /*0074*/ 	.word	0x000000ff
        /*0078*/ 	.word	0x00000000
        /*007c*/ 	.short	0x0100
        /*007e*/ 	.byte	0x09
	.zero		1


	//   ....[1]....
        /*0080*/ 	.word	0x00000340
        /*0084*/ 	.word	0x000000ff
        /*0088*/ 	.word	0x000000c8
        /*008c*/ 	.short	0x0100
        /*008e*/ 	.byte	0x09
	.zero		1


	//   ....[2]....
        /*0090*/ 	.word	0x00000350
        /*0094*/ 	.word	0x000000ff
        /*0098*/ 	.word	0x00000008
        /*009c*/ 	.short	0x0100
        /*009e*/ 	.byte	0x09
	.zero		1


	//   ....[3]....
        /*00a0*/ 	.word	0x00000360
        /*00a4*/ 	.word	0x000000ff
        /*00a8*/ 	.word	0x000000d0
        /*00ac*/ 	.short	0x0100
        /*00ae*/ 	.byte	0x09
	.zero		1


	//   ....[4]....
        /*00b0*/ 	.word	0x00000370
        /*00b4*/ 	.word	0x000000ff
        /*00b8*/ 	.word	0x00000010
        /*00bc*/ 	.short	0x0100
        /*00be*/ 	.byte	0x09
	.zero		1


	//   ....[5]....
        /*00c0*/ 	.word	0x00000380
        /*00c4*/ 	.word	0x000000ff
        /*00c8*/ 	.word	0x000000d8
        /*00cc*/ 	.short	0x0100
        /*00ce*/ 	.byte	0x09
	.zero		1


	//   ....[6]....
        /*00d0*/ 	.word	0x00000390
        /*00d4*/ 	.word	0x000000ff
        /*00d8*/ 	.word	0x00000018
        /*00dc*/ 	.short	0x0100
        /*00de*/ 	.byte	0x09
	.zero		1


	//   ....[7]....
        /*00e0*/ 	.word	0x000003a0
        /*00e4*/ 	.word	0x000000ff
        /*00e8*/ 	.word	0x000000e0
        /*00ec*/ 	.short	0x0100
        /*00ee*/ 	.byte	0x09
	.zero		1


	//   ....[8]....
        /*00f0*/ 	.word	0x000003b0
        /*00f4*/ 	.word	0x000000ff
        /*00f8*/ 	.word	0x00000020
        /*00fc*/ 	.short	0x0100
        /*00fe*/ 	.byte	0x09
	.zero		1


	//   ....[9]....
        /*0100*/ 	.word	0x000003c0
        /*0104*/ 	.word	0x000000ff
        /*0108*/ 	.word	0x000000e8
        /*010c*/ 	.short	0x0100
        /*010e*/ 	.byte	0x09
	.zero		1


	//   ....[10]....
        /*0110*/ 	.word	0x000003d0
        /*0114*/ 	.word	0x000000ff
        /*0118*/ 	.word	0x00000028
        /*011c*/ 	.short	0x0100
        /*011e*/ 	.byte	0x09
	.zero		1


	//   ....[11]....
        /*0120*/ 	.word	0x000003e0
        /*0124*/ 	.word	0x000000ff
        /*0128*/ 	.word	0x000000f0
        /*012c*/ 	.short	0x0100
        /*012e*/ 	.byte	0x09
	.zero		1


	//   ....[12]....
        /*0130*/ 	.word	0x000003f0
        /*0134*/ 	.word	0x000000ff
        /*0138*/ 	.word	0x00000030
        /*013c*/ 	.short	0x0100
        /*013e*/ 	.byte	0x09
	.zero		1


	//   ....[13]....
        /*0140*/ 	.word	0x00000400
        /*0144*/ 	.word	0x000000ff
        /*0148*/ 	.word	0x000000f8
        /*014c*/ 	.short	0x0100
        /*014e*/ 	.byte	0x09
	.zero		1


	//   ....[14]....
        /*0150*/ 	.word	0x00000410
        /*0154*/ 	.word	0x000000ff
        /*0158*/ 	.word	0x00000038
        /*015c*/ 	.short	0x0100
        /*015e*/ 	.byte	0x09
	.zero		1


	//   ....[15]....
        /*0160*/ 	.word	0x00000420
        /*0164*/ 	.word	0x000000ff
        /*0168*/ 	.word	0x00000100
        /*016c*/ 	.short	0x0100
        /*016e*/ 	.byte	0x09
	.zero		1


	//   ....[16]....
        /*0170*/ 	.word	0x00000430
        /*0174*/ 	.word	0x000000ff
        /*0178*/ 	.word	0x00000040
        /*017c*/ 	.short	0x0100
        /*017e*/ 	.byte	0x09
	.zero		1


	//   ....[17]....
        /*0180*/ 	.word	0x00000440
        /*0184*/ 	.word	0x000000ff
        /*0188*/ 	.word	0x00000108
        /*018c*/ 	.short	0x0100
        /*018e*/ 	.byte	0x09
	.zero		1


	//   ....[18]....
        /*0190*/ 	.word	0x00000450
        /*0194*/ 	.word	0x000000ff
        /*0198*/ 	.word	0x00000048
        /*019c*/ 	.short	0x0100
        /*019e*/ 	.byte	0x09
	.zero		1


	//   ....[19]....
        /*01a0*/ 	.word	0x00000460
        /*01a4*/ 	.word	0x000000ff
        /*01a8*/ 	.word	0x00000110
        /*01ac*/ 	.short	0x0100
        /*01ae*/ 	.byte	0x09
	.zero		1


	//   ....[20]....
        /*01b0*/ 	.word	0x00000470
        /*01b4*/ 	.word	0x000000ff
        /*01b8*/ 	.word	0x00000050
        /*01bc*/ 	.short	0x0100
        /*01be*/ 	.byte	0x09
	.zero		1


	//   ....[21]....
        /*01c0*/ 	.word	0x00000480
        /*01c4*/ 	.word	0x000000ff
        /*01c8*/ 	.word	0x00000118
        /*01cc*/ 	.short	0x0100
        /*01ce*/ 	.byte	0x09
	.zero		1


	//   ....[22]....
        /*01d0*/ 	.word	0x00000490
        /*01d4*/ 	.word	0x000000ff
        /*01d8*/ 	.word	0x00000058
        /*01dc*/ 	.short	0x0100
        /*01de*/ 	.byte	0x09
	.zero		1


	//   ....[23]....
        /*01e0*/ 	.word	0x000004a0
        /*01e4*/ 	.word	0x000000ff
        /*01e8*/ 	.word	0x00000120
        /*01ec*/ 	.short	0x0100
        /*01ee*/ 	.byte	0x09
	.zero		1


	//   ....[24]....
        /*01f0*/ 	.word	0x000004b0
        /*01f4*/ 	.word	0x000000ff
        /*01f8*/ 	.word	0x00000060
        /*01fc*/ 	.short	0x0100
        /*01fe*/ 	.byte	0x09
	.zero		1


	//   ....[25]....
        /*0200*/ 	.word	0x000004c0
        /*0204*/ 	.word	0x000000ff
        /*0208*/ 	.word	0x00000128
        /*020c*/ 	.short	0x0100
        /*020e*/ 	.byte	0x09
	.zero		1


	//   ....[26]....
        /*0210*/ 	.word	0x000004d0
        /*0214*/ 	.word	0x000000ff
        /*0218*/ 	.word	0x00000068
        /*021c*/ 	.short	0x0100
        /*021e*/ 	.byte	0x09
	.zero		1


	//   ....[27]....
        /*0220*/ 	.word	0x000004e0
        /*0224*/ 	.word	0x000000ff
        /*0228*/ 	.word	0x00000130
        /*022c*/ 	.short	0x0100
        /*022e*/ 	.byte	0x09
	.zero		1


	//   ....[28]....
        /*0230*/ 	.word	0x000004f0
        /*0234*/ 	.word	0x000000ff
        /*0238*/ 	.word	0x00000070
        /*023c*/ 	.short	0x0100
        /*023e*/ 	.byte	0x09
	.zero		1


	//   ....[29]....
        /*0240*/ 	.word	0x00000500
        /*0244*/ 	.word	0x000000ff
        /*0248*/ 	.word	0x00000138
        /*024c*/ 	.short	0x0100
        /*024e*/ 	.byte	0x09
	.zero		1


	//   ....[30]....
        /*0250*/ 	.word	0x00000510
        /*0254*/ 	.word	0x000000ff
        /*0258*/ 	.word	0x00000078
        /*025c*/ 	.short	0x0100
        /*025e*/ 	.byte	0x09
	.zero		1


	//   ....[31]....
        /*0260*/ 	.word	0x00000520
        /*0264*/ 	.word	0x000000ff
        /*0268*/ 	.word	0x00000140
        /*026c*/ 	.short	0x0100
        /*026e*/ 	.byte	0x09
	.zero		1


	//   ....[32]....
        /*0270*/ 	.word	0x00000530
        /*0274*/ 	.word	0x000000ff
        /*0278*/ 	.word	0x00000080
        /*027c*/ 	.short	0x0100
        /*027e*/ 	.byte	0x09
	.zero		1


	//   ....[33]....
        /*0280*/ 	.word	0x00000540
        /*0284*/ 	.word	0x000000ff
        /*0288*/ 	.word	0x00000148
        /*028c*/ 	.short	0x0100
        /*028e*/ 	.byte	0x09
	.zero		1


	//   ....[34]....
        /*0290*/ 	.word	0x00000550
        /*0294*/ 	.word	0x000000ff
        /*0298*/ 	.word	0x00000088
        /*029c*/ 	.short	0x0100
        /*029e*/ 	.byte	0x09
	.zero		1


	//   ....[35]....
        /*02a0*/ 	.word	0x00000560
        /*02a4*/ 	.word	0x000000ff
        /*02a8*/ 	.word	0x00000150
        /*02ac*/ 	.short	0x0100
        /*02ae*/ 	.byte	0x09
	.zero		1


	//   ....[36]....
        /*02b0*/ 	.word	0x00000570
        /*02b4*/ 	.word	0x000000ff
        /*02b8*/ 	.word	0x00000090
        /*02bc*/ 	.short	0x0100
        /*02be*/ 	.byte	0x09
	.zero		1


	//   ....[37]....
        /*02c0*/ 	.word	0x00000580
        /*02c4*/ 	.word	0x000000ff
        /*02c8*/ 	.word	0x00000158
        /*02cc*/ 	.short	0x0100
        /*02ce*/ 	.byte	0x09
	.zero		1


	//   ....[38]....
        /*02d0*/ 	.word	0x00000590
        /*02d4*/ 	.word	0x000000ff
        /*02d8*/ 	.word	0x00000098
        /*02dc*/ 	.short	0x0100
        /*02de*/ 	.byte	0x09
	.zero		1


	//   ....[39]....
        /*02e0*/ 	.word	0x000005a0
        /*02e4*/ 	.word	0x000000ff
        /*02e8*/ 	.word	0x00000160
        /*02ec*/ 	.short	0x0100
        /*02ee*/ 	.byte	0x09
	.zero		1


	//   ....[40]....
        /*02f0*/ 	.word	0x000005b0
        /*02f4*/ 	.word	0x000000ff
        /*02f8*/ 	.word	0x000000a0
        /*02fc*/ 	.short	0x0100
        /*02fe*/ 	.byte	0x09
	.zero		1


	//   ....[41]....
        /*0300*/ 	.word	0x000005c0
        /*0304*/ 	.word	0x000000ff
        /*0308*/ 	.word	0x00000168
        /*030c*/ 	.short	0x0100
        /*030e*/ 	.byte	0x09
	.zero		1


	//   ....[42]....
        /*0310*/ 	.word	0x000005d0
        /*0314*/ 	.word	0x000000ff
        /*0318*/ 	.word	0x000000a8
        /*031c*/ 	.short	0x0100
        /*031e*/ 	.byte	0x09
	.zero		1


	//   ....[43]....
        /*0320*/ 	.word	0x000005e0
        /*0324*/ 	.word	0x000000ff
        /*0328*/ 	.word	0x00000170
        /*032c*/ 	.short	0x0100
        /*032e*/ 	.byte	0x09
	.zero		1


	//   ....[44]....
        /*0330*/ 	.word	0x000005f0
        /*0334*/ 	.word	0x000000ff
        /*0338*/ 	.word	0x000000b0
        /*033c*/ 	.short	0x0100
        /*033e*/ 	.byte	0x09
	.zero		1


	//   ....[45]....
        /*0340*/ 	.word	0x00000600
        /*0344*/ 	.word	0x000000ff
        /*0348*/ 	.word	0x00000178
        /*034c*/ 	.short	0x0100
        /*034e*/ 	.byte	0x09
	.zero		1


	//   ....[46]....
        /*0350*/ 	.word	0x00000610
        /*0354*/ 	.word	0x000000ff
        /*0358*/ 	.word	0x000000b8
        /*035c*/ 	.short	0x0100
        /*035e*/ 	.byte	0x09
	.zero		1


	//   ....[47]....
        /*0360*/ 	.word	0x00000620
        /*0364*/ 	.word	0x000000ff
        /*0368*/ 	.word	0x00000180
        /*036c*/ 	.short	0x0100
        /*036e*/ 	.byte	0x09
	.zero		1


	//   ....[48]....
        /*0370*/ 	.word	0x00000630
        /*0374*/ 	.word	0x000000ff
        /*0378*/ 	.word	0x000000c0
        /*037c*/ 	.short	0x0100
        /*037e*/ 	.byte	0x09
	.zero		1


	//   ....[49]....
        /*0380*/ 	.word	0x00000640
        /*0384*/ 	.word	0x000000ff
        /*0388*/ 	.word	0x00000188
        /*038c*/ 	.short	0x0100
        /*038e*/ 	.byte	0x09
	.zero		1


	//   ....[50]....
        /*0390*/ 	.word	0x00000840
        /*0394*/ 	.word	0x000000ff
        /*0398*/ 	.word	0x000001a0
        /*039c*/ 	.short	0x0100
        /*039e*/ 	.byte	0x06
	.zero		1


	//   ....[51]....
        /*03a0*/ 	.word	0x00000870
        /*03a4*/ 	.word	0x000000ff
        /*03a8*/ 	.word	0x000001a8
        /*03ac*/ 	.short	0x0100
        /*03ae*/ 	.byte	0x06
	.zero		1


	//   ....[52]....
        /*03b0*/ 	.word	0x00001940
        /*03b4*/ 	.word	0x000000ff
        /*03b8*/ 	.word	0x00000000
        /*03bc*/ 	.short	0x010a
        /*03be*/ 	.byte	0x07
	.zero		1


	//   ....[53]....
        /*03c0*/ 	.word	0x000019a0
        /*03c4*/ 	.word	0x000000ff
        /*03c8*/ 	.word	0x00000000
        /*03cc*/ 	.short	0x010a
        /*03ce*/ 	.byte	0x07
	.zero		1


	//   ....[54]....
        /*03d0*/ 	.word	0x00002500
        /*03d4*/ 	.word	0x000000ff
        /*03d8*/ 	.word	0x00000000
        /*03dc*/ 	.short	0x010a
        /*03de*/ 	.byte	0x09
	.zero		1


	//   ....[55]....
        /*03e0*/ 	.word	0x00002540
        /*03e4*/ 	.word	0x000000ff
        /*03e8*/ 	.word	0x00000000
        /*03ec*/ 	.short	0x010a
        /*03ee*/ 	.byte	0x09
	.zero		1


	//   ....[56]....
        /*03f0*/ 	.word	0x00002d70
        /*03f4*/ 	.word	0x000000ff
        /*03f8*/ 	.word	0x00000000
        /*03fc*/ 	.short	0x0101
        /*03fe*/ 	.byte	0x08
	.zero		1


	//   ....[57]....
        /*0400*/ 	.word	0x000034e0
        /*0404*/ 	.word	0x000000ff
        /*0408*/ 	.word	0x00000000
        /*040c*/ 	.short	0x0101
        /*040e*/ 	.byte	0x08
	.zero		1


	//   ....[58]....
        /*0410*/ 	.word	0x0000a460
        /*0414*/ 	.word	0x0000000f
        /*0418*/ 	.word	0x000000c8
        /*041c*/ 	.short	0x010a
        /*041e*/ 	.byte	0x3f
	.zero		1


	//   ....[59]....
        /*0420*/ 	.word	0x0000a7f0
        /*0424*/ 	.word	0x00000006
        /*0428*/ 	.word	0x000001a8
        /*042c*/ 	.short	0x0101
        /*042e*/ 	.byte	0x3f
	.zero		1


	//   ....[60]....
        /*0430*/ 	.word	0x0000af30
        /*0434*/ 	.word	0x00000005
        /*0438*/ 	.word	0x00000000
        /*043c*/ 	.short	0x010a
        /*043e*/ 	.byte	0x3f
	.zero		1


	//   ....[61]....
        /*0440*/ 	.word	0x0000afb0
        /*0444*/ 	.word	0x00000007
        /*0448*/ 	.word	0x00000000
        /*044c*/ 	.short	0x010a
        /*044e*/ 	.byte	0x3f
	.zero		1


	//   ....[62]....
        /*0450*/ 	.word	0x0000b040
        /*0454*/ 	.word	0x00000006
        /*0458*/ 	.word	0x00000000
        /*045c*/ 	.short	0x010a
        /*045e*/ 	.byte	0x3f
	.zero		1


	//   ....[63]....
        /*0460*/ 	.word	0x0000b0d0
        /*0464*/ 	.word	0x00000009
        /*0468*/ 	.word	0x00000000
        /*046c*/ 	.short	0x010a
        /*046e*/ 	.byte	0x3f
	.zero		1


	//   ....[64]....
        /*0470*/ 	.word	0x0000b160
        /*0474*/ 	.word	0x00000006
        /*0478*/ 	.word	0x00000000
        /*047c*/ 	.short	0x010a
        /*047e*/ 	.byte	0x3f
	.zero		1


	//   ....[65]....
        /*0480*/ 	.word	0x0000b1f0
        /*0484*/ 	.word	0x00000009
        /*0488*/ 	.word	0x00000000
        /*048c*/ 	.short	0x010a
        /*048e*/ 	.byte	0x3f
	.zero		1


	//   ....[66]....
        /*0490*/ 	.word	0x0000b280
        /*0494*/ 	.word	0x00000006
        /*0498*/ 	.word	0x00000000
        /*049c*/ 	.short	0x010a
        /*049e*/ 	.byte	0x3f
	.zero		1


	//   ....[67]....
        /*04a0*/ 	.word	0x0000b310
        /*04a4*/ 	.word	0x00000009
        /*04a8*/ 	.word	0x00000000
        /*04ac*/ 	.short	0x010a
        /*04ae*/ 	.byte	0x3f
	.zero		1


	//   ....[68]....
        /*04b0*/ 	.word	0x0000b3a0
        /*04b4*/ 	.word	0x00000006
        /*04b8*/ 	.word	0x00000000
        /*04bc*/ 	.short	0x010a
        /*04be*/ 	.byte	0x3f
	.zero		1


	//   ....[69]....
        /*04c0*/ 	.word	0x0000b430
        /*04c4*/ 	.word	0x00000009
        /*04c8*/ 	.word	0x00000000
        /*04cc*/ 	.short	0x010a
        /*04ce*/ 	.byte	0x3f
	.zero		1


	//   ....[70]....
        /*04d0*/ 	.word	0x0000b4c0
        /*04d4*/ 	.word	0x00000006
        /*04d8*/ 	.word	0x00000000
        /*04dc*/ 	.short	0x010a
        /*04de*/ 	.byte	0x3f
	.zero		1


	//   ....[71]....
        /*04e0*/ 	.word	0x0000b550
        /*04e4*/ 	.word	0x00000009
        /*04e8*/ 	.word	0x00000000
        /*04ec*/ 	.short	0x010a
        /*04ee*/ 	.byte	0x3f
	.zero		1


	//   ....[72]....
        /*04f0*/ 	.word	0x0000b5e0
        /*04f4*/ 	.word	0x00000006
        /*04f8*/ 	.word	0x00000000
        /*04fc*/ 	.short	0x010a
        /*04fe*/ 	.byte	0x3f
	.zero		1


	//   ....[73]....
        /*0500*/ 	.word	0x0000b670
        /*0504*/ 	.word	0x00000009
        /*0508*/ 	.word	0x00000000
        /*050c*/ 	.short	0x010a
        /*050e*/ 	.byte	0x3f
	.zero		1


	//   ....[74]....
        /*0510*/ 	.word	0x0000b700
        /*0514*/ 	.word	0x00000006
        /*0518*/ 	.word	0x00000000
        /*051c*/ 	.short	0x010a
        /*051e*/ 	.byte	0x3f
	.zero		1


	//   ....[75]....
        /*0520*/ 	.word	0x0000b790
        /*0524*/ 	.word	0x00000009
        /*0528*/ 	.word	0x00000000
        /*052c*/ 	.short	0x010a
        /*052e*/ 	.byte	0x3f
	.zero		1


	//   ....[76]....
        /*0530*/ 	.word	0x0000b820
        /*0534*/ 	.word	0x00000006
        /*0538*/ 	.word	0x00000000
        /*053c*/ 	.short	0x010a
        /*053e*/ 	.byte	0x3f
	.zero		1


	//   ....[77]....
        /*0540*/ 	.word	0x0000b8b0
        /*0544*/ 	.word	0x00000009
        /*0548*/ 	.word	0x00000000
        /*054c*/ 	.short	0x010a
        /*054e*/ 	.byte	0x3f
	.zero		1


	//   ....[78]....
        /*0550*/ 	.word	0x0000b940
        /*0554*/ 	.word	0x00000006
        /*0558*/ 	.word	0x00000000
        /*055c*/ 	.short	0x010a
        /*055e*/ 	.byte	0x3f
	.zero		1


	//   ....[79]....
        /*0560*/ 	.word	0x0000b9d0
        /*0564*/ 	.word	0x00000009
        /*0568*/ 	.word	0x00000000
        /*056c*/ 	.short	0x010a
        /*056e*/ 	.byte	0x3f
	.zero		1


	//   ....[80]....
        /*0570*/ 	.word	0x0000ba60
        /*0574*/ 	.word	0x00000006
        /*0578*/ 	.word	0x00000000
        /*057c*/ 	.short	0x010a
        /*057e*/ 	.byte	0x3f
	.zero		1


	//   ....[81]....
        /*0580*/ 	.word	0x0000baf0
        /*0584*/ 	.word	0x00000009
        /*0588*/ 	.word	0x00000000
        /*058c*/ 	.short	0x010a
        /*058e*/ 	.byte	0x3f
	.zero		1


	//   ....[82]....
        /*0590*/ 	.word	0x0000bb80
        /*0594*/ 	.word	0x00000008
        /*0598*/ 	.word	0x00000000
        /*059c*/ 	.short	0x010a
        /*059e*/ 	.byte	0x3f
	.zero		1


	//   ....[83]....
        /*05a0*/ 	.word	0x0000bc10
        /*05a4*/ 	.word	0x0000000b
        /*05a8*/ 	.word	0x00000000
        /*05ac*/ 	.short	0x010a
        /*05ae*/ 	.byte	0x3f
	.zero		1


	//   ....[84]....
        /*05b0*/ 	.word	0x0000bca0
        /*05b4*/ 	.word	0x00000003
        /*05b8*/ 	.word	0x00000000
        /*05bc*/ 	.short	0x010a
        /*05be*/ 	.byte	0x3f
	.zero		1


	//   ....[85]....
        /*05c0*/ 	.word	0x0000bd10
        /*05c4*/ 	.word	0x00000007
        /*05c8*/ 	.word	0x00000000
        /*05cc*/ 	.short	0x010a
        /*05ce*/ 	.byte	0x3f
	.zero		1


	//   ....[86]....
        /*05d0*/ 	.word	0x0000bd70
        /*05d4*/ 	.word	0x000000a8
        /*05d8*/ 	.word	0x00000000
        /*05dc*/ 	.short	0x010a
        /*05de*/ 	.byte	0x3f
	.zero		1


	//   ....[87]....
        /*05e0*/ 	.word	0x0000be40
        /*05e4*/ 	.word	0x0000000f
        /*05e8*/ 	.word	0x000000c8
        /*05ec*/ 	.short	0x010a
        /*05ee*/ 	.byte	0x3f
	.zero		1


	//   ....[88]....
        /*05f0*/ 	.word	0x0000bf20
        /*05f4*/ 	.word	0x00000005
        /*05f8*/ 	.word	0x00000000
        /*05fc*/ 	.short	0x010a
        /*05fe*/ 	.byte	0x3f
	.zero		1


	//   ....[89]....
        /*0600*/ 	.word	0x0000bf70
        /*0604*/ 	.word	0x00000007
        /*0608*/ 	.word	0x00000000
        /*060c*/ 	.short	0x010a
        /*060e*/ 	.byte	0x3f
	.zero		1


	//   ....[90]....
        /*0610*/ 	.word	0x0000bfc0
        /*0614*/ 	.word	0x00000006
        /*0618*/ 	.word	0x00000000
        /*061c*/ 	.short	0x010a
        /*061e*/ 	.byte	0x3f
	.zero		1


	//   ....[91]....
        /*0620*/ 	.word	0x0000c010
        /*0624*/ 	.word	0x00000009
        /*0628*/ 	.word	0x00000000
        /*062c*/ 	.short	0x010a
        /*062e*/ 	.byte	0x3f
	.zero		1


	//   ....[92]....
        /*0630*/ 	.word	0x0000c060
        /*0634*/ 	.word	0x00000006
        /*0638*/ 	.word	0x00000000
        /*063c*/ 	.short	0x010a
        /*063e*/ 	.byte	0x3f
	.zero		1


	//   ....[93]....
        /*0640*/ 	.word	0x0000c0b0
        /*0644*/ 	.word	0x00000009
        /*0648*/ 	.word	0x00000000
        /*064c*/ 	.short	0x010a
        /*064e*/ 	.byte	0x3f
	.zero		1


	//   ....[94]....
        /*0650*/ 	.word	0x0000c100
        /*0654*/ 	.word	0x00000006
        /*0658*/ 	.word	0x00000000
        /*065c*/ 	.short	0x010a
        /*065e*/ 	.byte	0x3f
	.zero		1


	//   ....[95]....
        /*0660*/ 	.word	0x0000c150
        /*0664*/ 	.word	0x00000009
        /*0668*/ 	.word	0x00000000
        /*066c*/ 	.short	0x010a
        /*066e*/ 	.byte	0x3f
	.zero		1


	//   ....[96]....
        /*0670*/ 	.word	0x0000c1a0
        /*0674*/ 	.word	0x00000006
        /*0678*/ 	.word	0x00000000
        /*067c*/ 	.short	0x010a
        /*067e*/ 	.byte	0x3f
	.zero		1


	//   ....[97]....
        /*0680*/ 	.word	0x0000c1f0
        /*0684*/ 	.word	0x00000009
        /*0688*/ 	.word	0x00000000
        /*068c*/ 	.short	0x010a
        /*068e*/ 	.byte	0x3f
	.zero		1


	//   ....[98]....
        /*0690*/ 	.word	0x0000c240
        /*0694*/ 	.word	0x00000006
        /*0698*/ 	.word	0x00000000
        /*069c*/ 	.short	0x010a
        /*069e*/ 	.byte	0x3f
	.zero		1


	//   ....[99]....
        /*06a0*/ 	.word	0x0000c290
        /*06a4*/ 	.word	0x00000009
        /*06a8*/ 	.word	0x00000000
        /*06ac*/ 	.short	0x010a
        /*06ae*/ 	.byte	0x3f
	.zero		1


	//   ....[100]....
        /*06b0*/ 	.word	0x0000c2e0
        /*06b4*/ 	.word	0x00000006
        /*06b8*/ 	.word	0x00000000
        /*06bc*/ 	.short	0x010a
        /*06be*/ 	.byte	0x3f
	.zero		1


	//   ....[101]....
        /*06c0*/ 	.word	0x0000c330
        /*06c4*/ 	.word	0x00000009
        /*06c8*/ 	.word	0x00000000
        /*06cc*/ 	.short	0x010a
        /*06ce*/ 	.byte	0x3f
	.zero		1


	//   ....[102]....
        /*06d0*/ 	.word	0x0000c380
        /*06d4*/ 	.word	0x00000006
        /*06d8*/ 	.word	0x00000000
        /*06dc*/ 	.short	0x010a
        /*06de*/ 	.byte	0x3f
	.zero		1


	//   ....[103]....
        /*06e0*/ 	.word	0x0000c3d0
        /*06e4*/ 	.word	0x00000009
        /*06e8*/ 	.word	0x00000000
        /*06ec*/ 	.short	0x010a
        /*06ee*/ 	.byte	0x3f
	.zero		1


	//   ....[104]....
        /*06f0*/ 	.word	0x0000c420
        /*06f4*/ 	.word	0x00000006
        /*06f8*/ 	.word	0x00000000
        /*06fc*/ 	.short	0x010a
        /*06fe*/ 	.byte	0x3f
	.zero		1


	//   ....[105]....
        /*0700*/ 	.word	0x0000c470
        /*0704*/ 	.word	0x00000009
        /*0708*/ 	.word	0x00000000
        /*070c*/ 	.short	0x010a
        /*070e*/ 	.byte	0x3f
	.zero		1


	//   ....[106]....
        /*0710*/ 	.word	0x0000c4c0
        /*0714*/ 	.word	0x00000006
        /*0718*/ 	.word	0x00000000
        /*071c*/ 	.short	0x010a
        /*071e*/ 	.byte	0x3f
	.zero		1


	//   ....[107]....
        /*0720*/ 	.word	0x0000c510
        /*0724*/ 	.word	0x00000009
        /*0728*/ 	.word	0x00000000
        /*072c*/ 	.short	0x010a
        /*072e*/ 	.byte	0x3f
	.zero		1


	//   ....[108]....
        /*0730*/ 	.word	0x0000c560
        /*0734*/ 	.word	0x00000006
        /*0738*/ 	.word	0x00000000
        /*073c*/ 	.short	0x010a
        /*073e*/ 	.byte	0x3f
	.zero		1


	//   ....[109]....
        /*0740*/ 	.word	0x0000c5b0
        /*0744*/ 	.word	0x00000009
        /*0748*/ 	.word	0x00000000
        /*074c*/ 	.short	0x010a
        /*074e*/ 	.byte	0x3f
	.zero		1


	//   ....[110]....
        /*0750*/ 	.word	0x0000c600
        /*0754*/ 	.word	0x00000008
        /*0758*/ 	.word	0x00000000
        /*075c*/ 	.short	0x010a
        /*075e*/ 	.byte	0x3f
	.zero		1


	//   ....[111]....
        /*0760*/ 	.word	0x0000c650
        /*0764*/ 	.word	0x0000000b
        /*0768*/ 	.word	0x00000000
        /*076c*/ 	.short	0x010a
        /*076e*/ 	.byte	0x3f
	.zero		1


	//----- nvinfo : EIATTR_NUM_MBARRIERS
	.align		4
.L_28:
        /*0770*/ 	.byte	0x03, 0x38
        /*0772*/ 	.short	0x0034


	//----- nvinfo : EIATTR_EXIT_INSTR_OFFSETS
	.align		4
        /*0774*/ 	.byte	0x04, 0x1c
        /*0776*/ 	.short	(.L_30 - .L_29)


	//   ....[0]....
.L_29:
        /*0778*/ 	.word	0x000008d0


	//   ....[1]....
        /*077c*/ 	.word	0x000011e0


	//   ....[2]....
        /*0780*/ 	.word	0x00009ad0


	//   ....[3]....
        /*0784*/ 	.word	0x0000a100


	//   ....[4]....
        /*0788*/ 	.word	0x0000bcf0


	//----- nvinfo : EIATTR_MAX_THREADS
	.align		4
.L_30:
        /*078c*/ 	.byte	0x04, 0x05
        /*078e*/ 	.short	(.L_32 - .L_31)
.L_31:
        /*0790*/ 	.word	0x00000180
        /*0794*/ 	.word	0x00000001
        /*0798*/ 	.word	0x00000001


	//----- nvinfo : EIATTR_CRS_STACK_SIZE
	.align		4
.L_32:
        /*079c*/ 	.byte	0x04, 0x1e
        /*079e*/ 	.short	(.L_34 - .L_33)
.L_33:
        /*07a0*/ 	.word	0x00000000


	//----- nvinfo : EIATTR_CBANK_PARAM_SIZE
	.align		4
.L_34:
        /*07a4*/ 	.byte	0x03, 0x19
        /*07a6*/ 	.short	0x0470


	//----- nvinfo : EIATTR_PARAM_CBANK
	.align		4
        /*07a8*/ 	.byte	0x04, 0x0a
        /*07aa*/ 	.short	(.L_36 - .L_35)
	.align		4
.L_35:
        /*07ac*/ 	.word	index@(.nv.constant0._ZN7cutlass13device_kernelINS_4gemm6kernel13GemmUniversalIN4cute5tupleIJiiiiEEENS1_10collective13CollectiveMmaINS1_37MainloopSm90TmaGmmaWarpSpecializedFP8ILi25ENS5_IJNS4_1CILi1EEESB_SB_EEENS1_35KernelTmaWarpSpecializedCooperativeEEENS5_IJNSA_ILi128EEENSA_ILi160EEENSA_ILi32EEEEEENS_12float_e4m3_tENS5_IJlSB_lEEESJ_SK_NS4_8TiledMMAINS4_8MMA_AtomIJNS4_4SM904GMMA30MMA_64x32x32_F32E4M3E4M3_SS_TNILNSO_7ScaleInE1ELSQ_1EEEEEENS4_6LayoutINS5_IJNSA_ILi2EEESB_SB_EEENS5_IJSB_NSA_ILi0EEESW_EEEEENS5_IJNS4_10UnderscoreESZ_SZ_EEEEENS4_13SM90_TMA_LOADENS4_14ComposedLayoutINS4_7SwizzleILi1ELi4ELi3EEENS4_18smem_ptr_flag_bitsILi8EEENST_INS5_IJNSA_ILi8EEESH_EEENS5_IJSH_SB_EEEEEEEvNS4_8identityES12_S1C_vS1D_EENS_8epilogue10collective6detail29Sm90TmaWarpSpecializedAdapterINS1G_15DefaultEpilogueISJ_SK_SK_NS1F_6thread17LinearCombinationISJ_Li1EffLNS1K_9ScaleType4KindE0ELNS_15FloatRoundStyleE2ESJ_EENS1_15EpilogueDefaultEEEEEvvEEEEvNT_6ParamsE)
        /*07b0*/ 	.short	0x0210
        /*07b2*/ 	.short	0x0470


	//----- nvinfo : EIATTR_SW_WAR
	.align		4
.L_36:
        /*07b4*/ 	.byte	0x04, 0x36
        /*07b6*/ 	.short	(.L_38 - .L_37)
.L_37:
        /*07b8*/ 	.word	0x00000008
.L_38:


//--------------------- .nv.callgraph             --------------------------
	.section	.nv.callgraph,"",@"SHT_CUDA_CALLGRAPH"
	.align	4
	.sectionentsize	8
	.align		4
        /*0000*/ 	.word	0x00000000
	.align		4
        /*0004*/ 	.word	0xffffffff
	.align		4
        /*0008*/ 	.word	0x00000000
	.align		4
        /*000c*/ 	.word	0xfffffffe
	.align		4
        /*0010*/ 	.word	0x00000000
	.align		4
        /*0014*/ 	.word	0xfffffffd
	.align		4
        /*0018*/ 	.word	0x00000000
	.align		4
        /*001c*/ 	.word	0xfffffffc


//--------------------- .nv.constant4             --------------------------
	.section	.nv.constant4,"a",@progbits
	.align	8
	.align		8
.nv.constant4:
        /*0000*/ 	.dword	_ZN39_INTERNAL_9358fd90_4_k_cu_012367da_72254cuda3std3__45__cpo5beginE
	.align		8
        /*0008*/ 	.dword	_ZN39_INTERNAL_9358fd90_4_k_cu_012367da_72254cuda3std3__45__cpo3endE
	.align		8
        /*0010*/ 	.dword	_ZN39_INTERNAL_9358fd90_4_k_cu_012367da_72254cuda3std3__45__cpo6cbeginE
	.align		8
        /*0018*/ 	.dword	_ZN39_INTERNAL_9358fd90_4_k_cu_012367da_72254cuda3std3__45__cpo4cendE
	.align		8
        /*0020*/ 	.dword	_ZN39_INTERNAL_9358fd90_4_k_cu_012367da_72254cuda3std3__441_GLOBAL__N__9358fd90_4_k_cu_012367da_72256ignoreE
	.align		8
        /*0028*/ 	.dword	_ZN39_INTERNAL_9358fd90_4_k_cu_012367da_72254cuda3std3__419piecewise_constructE
	.align		8
        /*0030*/ 	.dword	_ZN39_INTERNAL_9358fd90_4_k_cu_012367da_72254cuda3std3__48in_placeE
	.align		8
        /*0038*/ 	.dword	_ZN39_INTERNAL_9358fd90_4_k_cu_012367da_72254cuda3std6ranges3__45__cpo4swapE
	.align		8
        /*0040*/ 	.dword	_ZN39_INTERNAL_9358fd90_4_k_cu_012367da_72254cuda3std6ranges3__45__cpo9iter_moveE
	.align		8
        /*0048*/ 	.dword	_ZN39_INTERNAL_9358fd90_4_k_cu_012367da_72254cute7productE
	.align		8
        /*0050*/ 	.dword	_ZN39_INTERNAL_9358fd90_4_k_cu_012367da_72254cute1_E


//--------------------- .text._ZN7cutlass13device_kernelINS_4gemm6kernel13GemmUniversalIN4cute5tupleIJiiiiEEENS1_10collective13CollectiveMmaINS1_37MainloopSm90TmaGmmaWarpSpecializedFP8ILi25ENS5_IJNS4_1CILi1EEESB_SB_EEENS1_35KernelTmaWarpSpecializedCooperativeEEENS5_IJNSA_ILi128EEENSA_ILi160EEENSA_ILi32EEEEEENS_12float_e4m3_tENS5_IJlSB_lEEESJ_SK_NS4_8TiledMMAINS4_8MMA_AtomIJNS4_4SM904GMMA30MMA_64x32x32_F32E4M3E4M3_SS_TNILNSO_7ScaleInE1ELSQ_1EEEEEENS4_6LayoutINS5_IJNSA_ILi2EEESB_SB_EEENS5_IJSB_NSA_ILi0EEESW_EEEEENS5_IJNS4_10UnderscoreESZ_SZ_EEEEENS4_13SM90_TMA_LOADENS4_14ComposedLayoutINS4_7SwizzleILi1ELi4ELi3EEENS4_18smem_ptr_flag_bitsILi8EEENST_INS5_IJNSA_ILi8EEESH_EEENS5_IJSH_SB_EEEEEEEvNS4_8identityES12_S1C_vS1D_EENS_8epilogue10collective6detail29Sm90TmaWarpSpecializedAdapterINS1G_15DefaultEpilogueISJ_SK_SK_NS1F_6thread17LinearCombinationISJ_Li1EffLNS1K_9ScaleType4KindE0ELNS_15FloatRoundStyleE2ESJ_EENS1_15EpilogueDefaultEEEEEvvEEEEvNT_6ParamsE --------------------------
	.section	.text._ZN7cutlass13device_kernelINS_4gemm6kernel13GemmUniversalIN4cute5tupleIJiiiiEEENS1_10collective13CollectiveMmaINS1_37MainloopSm90TmaGmmaWarpSpecializedFP8ILi25ENS5_IJNS4_1CILi1EEESB_SB_EEENS1_35KernelTmaWarpSpecializedCooperativeEEENS5_IJNSA_ILi128EEENSA_ILi160EEENSA_ILi32EEEEEENS_12float_e4m3_tENS5_IJlSB_lEEESJ_SK_NS4_8TiledMMAINS4_8MMA_AtomIJNS4_4SM904GMMA30MMA_64x32x32_F32E4M3E4M3_SS_TNILNSO_7ScaleInE1ELSQ_1EEEEEENS4_6LayoutINS5_IJNSA_ILi2EEESB_SB_EEENS5_IJSB_NSA_ILi0EEESW_EEEEENS5_IJNS4_10UnderscoreESZ_SZ_EEEEENS4_13SM90_TMA_LOADENS4_14ComposedLayoutINS4_7SwizzleILi1ELi4ELi3EEENS4_18smem_ptr_flag_bitsILi8EEENST_INS5_IJNSA_ILi8EEESH_EEENS5_IJSH_SB_EEEEEEEvNS4_8identityES12_S1C_vS1D_EENS_8epilogue10collective6detail29Sm90TmaWarpSpecializedAdapterINS1G_15DefaultEpilogueISJ_SK_SK_NS1F_6thread17LinearCombinationISJ_Li1EffLNS1K_9ScaleType4KindE0ELNS_15FloatRoundStyleE2ESJ_EENS1_15EpilogueDefaultEEEEEvvEEEEvNT_6ParamsE,"ax",@progbits
	.align	128
.text._ZN7cutlass13device_kernelINS_4gemm6kernel13GemmUniversalIN4cute5tupleIJiiiiEEENS1_10collective13CollectiveMmaINS1_37MainloopSm90TmaGmmaWarpSpecializedFP8ILi25ENS5_IJNS4_1CILi1EEESB_SB_EEENS1_35KernelTmaWarpSpecializedCooperativeEEENS5_IJNSA_ILi128EEENSA_ILi160EEENSA_ILi32EEEEEENS_12float_e4m3_tENS5_IJlSB_lEEESJ_SK_NS4_8TiledMMAINS4_8MMA_AtomIJNS4_4SM904GMMA30MMA_64x32x32_F32E4M3E4M3_SS_TNILNSO_7ScaleInE1ELSQ_1EEEEEENS4_6LayoutINS5_IJNSA_ILi2EEESB_SB_EEENS5_IJSB_NSA_ILi0EEESW_EEEEENS5_IJNS4_10UnderscoreESZ_SZ_EEEEENS4_13SM90_TMA_LOADENS4_14ComposedLayoutINS4_7SwizzleILi1ELi4ELi3EEENS4_18smem_ptr_flag_bitsILi8EEENST_INS5_IJNSA_ILi8EEESH_EEENS5_IJSH_SB_EEEEEEEvNS4_8identityES12_S1C_vS1D_EENS_8epilogue10collective6detail29Sm90TmaWarpSpecializedAdapterINS1G_15DefaultEpilogueISJ_SK_SK_NS1F_6thread17LinearCombinationISJ_Li1EffLNS1K_9ScaleType4KindE0ELNS_15FloatRoundStyleE2ESJ_EENS1_15EpilogueDefaultEEEEEvvEEEEvNT_6ParamsE:
        .type           _ZN7cutlass13device_kernelINS_4gemm6kernel13GemmUniversalIN4cute5tupleIJiiiiEEENS1_10collective13CollectiveMmaINS1_37MainloopSm90TmaGmmaWarpSpecializedFP8ILi25ENS5_IJNS4_1CILi1EEESB_SB_EEENS1_35KernelTmaWarpSpecializedCooperativeEEENS5_IJNSA_ILi128EEENSA_ILi160EEENSA_ILi32EEEEEENS_12float_e4m3_tENS5_IJlSB_lEEESJ_SK_NS4_8TiledMMAINS4_8MMA_AtomIJNS4_4SM904GMMA30MMA_64x32x32_F32E4M3E4M3_SS_TNILNSO_7ScaleInE1ELSQ_1EEEEEENS4_6LayoutINS5_IJNSA_ILi2EEESB_SB_EEENS5_IJSB_NSA_ILi0EEESW_EEEEENS5_IJNS4_10UnderscoreESZ_SZ_EEEEENS4_13SM90_TMA_LOADENS4_14ComposedLayoutINS4_7SwizzleILi1ELi4ELi3EEENS4_18smem_ptr_flag_bitsILi8EEENST_INS5_IJNSA_ILi8EEESH_EEENS5_IJSH_SB_EEEEEEEvNS4_8identityES12_S1C_vS1D_EENS_8epilogue10collective6detail29Sm90TmaWarpSpecializedAdapterINS1G_15DefaultEpilogueISJ_SK_SK_NS1F_6thread17LinearCombinationISJ_Li1EffLNS1K_9ScaleType4KindE0ELNS_15FloatRoundStyleE2ESJ_EENS1_15EpilogueDefaultEEEEEvvEEEEvNT_6ParamsE,@function
        .size           _ZN7cutlass13device_kernelINS_4gemm6kernel13GemmUniversalIN4cute5tupleIJiiiiEEENS1_10collective13CollectiveMmaINS1_37MainloopSm90TmaGmmaWarpSpecializedFP8ILi25ENS5_IJNS4_1CILi1EEESB_SB_EEENS1_35KernelTmaWarpSpecializedCooperativeEEENS5_IJNSA_ILi128EEENSA_ILi160EEENSA_ILi32EEEEEENS_12float_e4m3_tENS5_IJlSB_lEEESJ_SK_NS4_8TiledMMAINS4_8MMA_AtomIJNS4_4SM904GMMA30MMA_64x32x32_F32E4M3E4M3_SS_TNILNSO_7ScaleInE1ELSQ_1EEEEEENS4_6LayoutINS5_IJNSA_ILi2EEESB_SB_EEENS5_IJSB_NSA_ILi0EEESW_EEEEENS5_IJNS4_10UnderscoreESZ_SZ_EEEEENS4_13SM90_TMA_LOADENS4_14ComposedLayoutINS4_7SwizzleILi1ELi4ELi3EEENS4_18smem_ptr_flag_bitsILi8EEENST_INS5_IJNSA_ILi8EEESH_EEENS5_IJSH_SB_EEEEEEEvNS4_8identityES12_S1C_vS1D_EENS_8epilogue10collective6detail29Sm90TmaWarpSpecializedAdapterINS1G_15DefaultEpilogueISJ_SK_SK_NS1F_6thread17LinearCombinationISJ_Li1EffLNS1K_9ScaleType4KindE0ELNS_15FloatRoundStyleE2ESJ_EENS1_15EpilogueDefaultEEEEEvvEEEEvNT_6ParamsE,(.L_x_276 - _ZN7cutlass13device_kernelINS_4gemm6kernel13GemmUniversalIN4cute5tupleIJiiiiEEENS1_10collective13CollectiveMmaINS1_37MainloopSm90TmaGmmaWarpSpecializedFP8ILi25ENS5_IJNS4_1CILi1EEESB_SB_EEENS1_35KernelTmaWarpSpecializedCooperativeEEENS5_IJNSA_ILi128EEENSA_ILi160EEENSA_ILi32EEEEEENS_12float_e4m3_tENS5_IJlSB_lEEESJ_SK_NS4_8TiledMMAINS4_8MMA_AtomIJNS4_4SM904GMMA30MMA_64x32x32_F32E4M3E4M3_SS_TNILNSO_7ScaleInE1ELSQ_1EEEEEENS4_6LayoutINS5_IJNSA_ILi2EEESB_SB_EEENS5_IJSB_NSA_ILi0EEESW_EEEEENS5_IJNS4_10UnderscoreESZ_SZ_EEEEENS4_13SM90_TMA_LOADENS4_14ComposedLayoutINS4_7SwizzleILi1ELi4ELi3EEENS4_18smem_ptr_flag_bitsILi8EEENST_INS5_IJNSA_ILi8EEESH_EEENS5_IJSH_SB_EEEEEEEvNS4_8identityES12_S1C_vS1D_EENS_8epilogue10collective6detail29Sm90TmaWarpSpecializedAdapterINS1G_15DefaultEpilogueISJ_SK_SK_NS1F_6thread17LinearCombinationISJ_Li1EffLNS1K_9ScaleType4KindE0ELNS_15FloatRoundStyleE2ESJ_EENS1_15EpilogueDefaultEEEEEvvEEEEvNT_6ParamsE)
        .other          _ZN7cutlass13device_kernelINS_4gemm6kernel13GemmUniversalIN4cute5tupleIJiiiiEEENS1_10collective13CollectiveMmaINS1_37MainloopSm90TmaGmmaWarpSpecializedFP8ILi25ENS5_IJNS4_1CILi1EEESB_SB_EEENS1_35KernelTmaWarpSpecializedCooperativeEEENS5_IJNSA_ILi128EEENSA_ILi160EEENSA_ILi32EEEEEENS_12float_e4m3_tENS5_IJlSB_lEEESJ_SK_NS4_8TiledMMAINS4_8MMA_AtomIJNS4_4SM904GMMA30MMA_64x32x32_F32E4M3E4M3_SS_TNILNSO_7ScaleInE1ELSQ_1EEEEEENS4_6LayoutINS5_IJNSA_ILi2EEESB_SB_EEENS5_IJSB_NSA_ILi0EEESW_EEEEENS5_IJNS4_10UnderscoreESZ_SZ_EEEEENS4_13SM90_TMA_LOADENS4_14ComposedLayoutINS4_7SwizzleILi1ELi4ELi3EEENS4_18smem_ptr_flag_bitsILi8EEENST_INS5_IJNSA_ILi8EEESH_EEENS5_IJSH_SB_EEEEEEEvNS4_8identityES12_S1C_vS1D_EENS_8epilogue10collective6detail29Sm90TmaWarpSpecializedAdapterINS1G_15DefaultEpilogueISJ_SK_SK_NS1F_6thread17LinearCombinationISJ_Li1EffLNS1K_9ScaleType4KindE0ELNS_15FloatRoundStyleE2ESJ_EENS1_15EpilogueDefaultEEEEEvvEEEEvNT_6ParamsE,@"STO_CUDA_ENTRY STV_DEFAULT"
_ZN7cutlass13device_kernelINS_4gemm6kernel13GemmUniversalIN4cute5tupleIJiiiiEEENS1_10collective13CollectiveMmaINS1_37MainloopSm90TmaGmmaWarpSpecializedFP8ILi25ENS5_IJNS4_1CILi1EEESB_SB_EEENS1_35KernelTmaWarpSpecializedCooperativeEEENS5_IJNSA_ILi128EEENSA_ILi160EEENSA_ILi32EEEEEENS_12float_e4m3_tENS5_IJlSB_lEEESJ_SK_NS4_8TiledMMAINS4_8MMA_AtomIJNS4_4SM904GMMA30MMA_64x32x32_F32E4M3E4M3_SS_TNILNSO_7ScaleInE1ELSQ_1EEEEEENS4_6LayoutINS5_IJNSA_ILi2EEESB_SB_EEENS5_IJSB_NSA_ILi0EEESW_EEEEENS5_IJNS4_10UnderscoreESZ_SZ_EEEEENS4_13SM90_TMA_LOADENS4_14ComposedLayoutINS4_7SwizzleILi1ELi4ELi3EEENS4_18smem_ptr_flag_bitsILi8EEENST_INS5_IJNSA_ILi8EEESH_EEENS5_IJSH_SB_EEEEEEEvNS4_8identityES12_S1C_vS1D_EENS_8epilogue10collective6detail29Sm90TmaWarpSpecializedAdapterINS1G_15DefaultEpilogueISJ_SK_SK_NS1F_6thread17LinearCombinationISJ_Li1EffLNS1K_9ScaleType4KindE0ELNS_15FloatRoundStyleE2ESJ_EENS1_15EpilogueDefaultEEEEEvvEEEEvNT_6ParamsE:
[----:B------:R-:W-:Y:S01]  /*0000*/  LDC R1, c[0x0][0x28] ;  /* 0x00000a00ff017b82 */ /* 0x000fe20000000800 */
[----:B------:R-:W0:Y:S01]  /*0010*/  S2R R0, SR_TID.X ;  /* 0x0000000000007919 */ /* 0x000e220000002100 */
[----:B------:R-:W-:Y:S01]  /*0020*/  ELECT P0, URZ, PT ;  /* 0x00000000003f782f */ /* 0x000fe20003800000 */
[----:B------:R-:W-:Y:S01]  /*0030*/  BSSY B0, `(.L_x_0) ;  /* 0x0000015000007945 */ /* 0x000fe20003800000 */
[--C-:B0-----:R-:W-:Y:S02]  /*0040*/  SHF.R.U32.HI R2, RZ, 0x5, R0.reuse ;  /* 0x00000005ff027819 */ /* 0x101fe40000011600 */
[----:B------:R-:W-:-:S03]  /*0050*/  SHF.R.U32.HI R3, RZ, 0x7, R0 ;  /* 0x00000007ff037819 */ /* 0x000fc60000011600 */
[----:B------:R-:W0:Y:S04]  /*0060*/  SHFL.IDX PT, R4, R2, RZ, 0x1f ;  /* 0x00001fff02047589 */ /* 0x000e2800000e0000 */
[----:B------:R-:W1:Y:S01]  /*0070*/  SHFL.IDX PT, R3, R3, RZ, 0x1f ;  /* 0x00001fff03037589 */ /* 0x000e6200000e0000 */
[----:B0-----:R-:W-:Y:S02]  /*0080*/  R2UR UR4, R4 ;  /* 0x00000000040472ca */ /* 0x001fe400000e0000 */
[----:B-1----:R-:W-:-:S11]  /*0090*/  R2UR UR6, R3 ;  /* 0x00000000030672ca */ /* 0x002fd600000e0000 */
[----:B------:R-:W-:Y:S02]  /*00a0*/  USHF.R.S32.HI UR5, URZ, 0x1f, UR4 ;  /* 0x0000001f3f057899 */ /* 0x000fe40008011404 */
[----:B------:R-:W-:Y:S02]  /*00b0*/  ISETP.NE.OR P0, PT, RZ, UR4, !P0 ;  /* 0x00000004ff007c0c */ /* 0x000fe4000c705670 */
[----:B------:R-:W-:-:S04]  /*00c0*/  ULEA.HI UR5, UR5, UR4, URZ, 0x2 ;  /* 0x0000000405057291 */ /* 0x000fc8000f8f103f */
[----:B------:R-:W-:-:S04]  /*00d0*/  ULOP3.LUT UR5, UR5, 0xfffffffc, URZ, 0xc0, !UPT ;  /* 0xfffffffc05057892 */ /* 0x000fc8000f8ec03f */
[----:B------:R-:W-:-:S03]  /*00e0*/  UIADD3 UR8, UR4, -UR5, URZ ;  /* 0x8000000504087290 */ /* 0x000fc6000fffe03f */
[----:B------:R-:W-:Y:S09]  /*00f0*/  @P0 BRA `(.L_x_1) ;  /* 0x0000000000200947 */ /* 0x000ff20003800000 */
[----:B------:R-:W-:Y:S02]  /*0100*/  ULDC.64 UR4, c[0x0][0x198] ;  /* 0x0000660000047ab9 */ /* 0x000fe40000000a00 */
[----:B------:R-:W-:Y:S02]  /*0110*/  UIADD3 UR10, UP0, UR4, 0xf0, URZ ;  /* 0x000000f0040a7890 */ /* 0x000fe4000ff1e03f */
[----:B------:R-:W-:Y:S02]  /*0120*/  UIADD3 UR4, UP1, UR4, 0x1f0, URZ ;  /* 0x000001f004047890 */ /* 0x000fe4000ff3e03f */
[----:B------:R-:W-:Y:S02]  /*0130*/  UIADD3.X UR11, URZ, UR5, URZ, UP0, !UPT ;  /* 0x000000053f0b7290 */ /* 0x000fe400087fe43f */
[----:B------:R-:W-:-:S07]  /*0140*/  UIADD3.X UR5, URZ, UR5, URZ, UP1, !UPT ;  /* 0x000000053f057290 */ /* 0x000fce0008ffe43f */
[----:B------:R0:W-:Y:S02]  /*0150*/  UTMACCTL.PF [UR10] ;  /* 0x000000000a0079b9 */ /* 0x0001e40008040000 */
[----:B------:R0:W-:Y:S02]  /*0160*/  UTMACCTL.PF [UR4] ;  /* 0x00000000040079b9 */ /* 0x0001e40008040000 */
[----:B0-----:R-:W-:Y:S01]  /*0170*/  NOP ;  /* 0x0000000000007918 */ /* 0x001fe20000000000 */
.L_x_1:
[----:B------:R-:W-:Y:S05]  /*0180*/  BSYNC B0 ;  /* 0x0000000000007941 */ /* 0x000fea0003800000 */
.L_x_0:
[----:B------:R-:W0:Y:S01]  /*0190*/  SHFL.IDX PT, R3, R2, RZ, 0x1f ;  /* 0x00001fff02037589 */ /* 0x000e2200000e0000 */
[----:B------:R-:W-:Y:S01]  /*01a0*/  UISETP.NE.AND UP0, UPT, UR8, 0x3, UPT ;  /* 0x000000030800788c */ /* 0x000fe2000bf05270 */
[----:B------:R-:W-:Y:S01]  /*01b0*/  ISETP.NE.AND P1, PT, RZ, UR6, PT ;  /* 0x00000006ff007c0c */ /* 0x000fe2000bf25270 */
[----:B------:R-:W-:Y:S02]  /*01c0*/  UIADD3 UR10, UR6, -0x1, URZ ;  /* 0xffffffff060a7890 */ /* 0x000fe4000fffe03f */
[----:B------:R-:W-:Y:S02]  /*01d0*/  UISETP.EQ.OR UP0, UPT, UR8, URZ, !UP0 ;  /* 0x0000003f0800728c */ /* 0x000fe4000c702670 */
[----:B------:R-:W-:Y:S02]  /*01e0*/  UISETP.GE.U32.AND UP1, UPT, UR10, 0x2, UPT ;  /* 0x000000020a00788c */ /* 0x000fe4000bf26070 */
[----:B------:R-:W-:-:S04]  /*01f0*/  UISETP.EQ.AND UP0, UPT, UR6, URZ, UP0 ;  /* 0x0000003f0600728c */ /* 0x000fc80008702270 */
[----:B------:R-:W-:-:S04]  /*0200*/  USEL UR13, URZ, 0x1, !UP0 ;  /* 0x000000013f0d7887 */ /* 0x000fc8000c000000 */
[----:B------:R-:W-:Y:S01]  /*0210*/  USEL UR13, UR13, 0x2, UP1 ;  /* 0x000000020d0d7887 */ /* 0x000fe20008800000 */
[----:B0-----:R-:W-:-:S13]  /*0220*/  ISETP.NE.AND P0, PT, R3, RZ, PT ;  /* 0x000000ff0300720c */ /* 0x001fda0003f05270 */
[----:B------:R-:W-:Y:S05]  /*0230*/  @P0 BRA `(.L_x_2) ;  /* 0x00000004000c0947 */ /* 0x000fea0003800000 */
[----:B------:R-:W-:Y:S01]  /*0240*/  ELECT P0, URZ, PT ;  /* 0x00000000003f782f */ /* 0x000fe20003800000 */
[----:B------:R-:W-:-:S12]  /*0250*/  BSSY B0, `(.L_x_2) ;  /* 0x0000041000007945 */ /* 0x000fd80003800000 */
[----:B------:R-:W-:Y:S05]  /*0260*/  @!P0 BRA `(.L_x_3) ;  /* 0x0000000000fc8947 */ /* 0x000fea0003800000 */
[----:B------:R-:W0:Y:S01]  /*0270*/  S2UR UR9, SR_CgaCtaId ;  /* 0x00000000000979c3 */ /* 0x000e220000008800 */
[----:B------:R-:W-:Y:S01]  /*0280*/  UMOV UR4, 0x400 ;  /* 0x0000040000047882 */ /* 0x000fe20000000000 */
[----:B------:R-:W-:Y:S01]  /*0290*/  UMOV UR5, 0x1 ;  /* 0x0000000100057882 */ /* 0x000fe20000000000 */
[----:B------:R-:W-:Y:S02]  /*02a0*/  UMOV UR6, 0x100 ;  /* 0x0000010000067882 */ /* 0x000fe40000000000 */
[----:B------:R-:W-:-:S04]  /*02b0*/  UIADD3 UR6, -UR6, 0x100000, URZ ;  /* 0x0010000006067890 */ /* 0x000fc8000fffe13f */
[----:B------:R-:W-:Y:S02]  /*02c0*/  USHF.L.U32 UR7, UR6, 0xb, URZ ;  /* 0x0000000b06077899 */ /* 0x000fe4000800063f */
[----:B------:R-:W-:Y:S02]  /*02d0*/  USHF.L.U32 UR6, UR6, 0x1, URZ ;  /* 0x0000000106067899 */ /* 0x000fe4000800063f */
[----:B0-----:R-:W-:Y:S02]  /*02e0*/  ULEA UR9, UR9, UR4, 0x18 ;  /* 0x0000000409097291 */ /* 0x001fe4000f8ec03f */
[----:B------:R-:W-:-:S04]  /*02f0*/  UIADD3 UR4, -UR5, 0x100000, URZ ;  /* 0x0010000005047890 */ /* 0x000fc8000fffe13f */
[----:B------:R-:W-:Y:S02]  /*0300*/  USHF.L.U32 UR5, UR4, 0xb, URZ ;  /* 0x0000000b04057899 */ /* 0x000fe4000800063f */
[----:B------:R-:W-:Y:S01]  /*0310*/  USHF.L.U32 UR4, UR4, 0x1, URZ ;  /* 0x0000000104047899 */ /* 0x000fe2000800063f */
[----:B------:R-:W0:Y:S11]  /*0320*/  FENCE.VIEW.ASYNC.S ;  /* 0x00000000000073c6 */ /* 0x000e360000000000 */
[----:B0-----:R0:W1:Y:S01]  /*0330*/  SYNCS.EXCH.64 URZ, [UR9], UR4 ;  /* 0x00000004093f75b2 */ /* 0x0010620008000100 */
[----:B------:R0:W2:Y:S01]  /*0340*/  SYNCS.EXCH.64 URZ, [UR9+0xc8], UR6 ;  /* 0x0000c806093f75b2 */ /* 0x0000a20008000100 */
[----:B------:R0:W3:Y:S01]  /*0350*/  SYNCS.EXCH.64 URZ, [UR9+0x8], UR4 ;  /* 0x00000804093f75b2 */ /* 0x0000e20008000100 */
[----:B------:R0:W4:Y:S01]  /*0360*/  SYNCS.EXCH.64 URZ, [UR9+0xd0], UR6 ;  /* 0x0000d006093f75b2 */ /* 0x0001220008000100 */
[----:B------:R0:W0:Y:S01]  /*0370*/  SYNCS.EXCH.64 URZ, [UR9+0x10], UR4 ;  /* 0x00001004093f75b2 */ /* 0x0000220008000100 */
        /* <DEDUP_REMOVED lines=45> */
[----:B-1234-:R-:W-:Y:S01]  /*0650*/  NOP ;  /* 0x0000000000007918 */ /* 0x01efe20000000000 */
.L_x_3:
[----:B0-----:R-:W-:Y:S05]  /*0660*/  BSYNC B0 ;  /* 0x0000000000007941 */ /* 0x001fea0003800000 */
.L_x_2:
[----:B------:R-:W0:Y:S01]  /*0670*/  SHFL.IDX PT, R2, R2, RZ, 0x1f ;  /* 0x00001fff02027589 */ /* 0x000e2200000e0000 */
[----:B------:R-:W1:Y:S01]  /*0680*/  LDC R3, c[0x0][0x65c] ;  /* 0x00019700ff037b82 */ /* 0x000e620000000800 */
[----:B------:R-:W-:Y:S01]  /*0690*/  ELECT P0, URZ, PT ;  /* 0x00000000003f782f */ /* 0x000fe20003800000 */
[----:B------:R-:W-:Y:S01]  /*06a0*/  NOP ;  /* 0x0000000000007918 */ /* 0x000fe20000000000 */
[----:B------:R-:W2:Y:S01]  /*06b0*/  S2R R8, SR_CTAID.Y ;  /* 0x0000000000087919 */ /* 0x000ea20000002600 */
[----:B------:R-:W-:Y:S01]  /*06c0*/  UMOV UR4, 0x20 ;  /* 0x0000002000047882 */ /* 0x000fe20000000000 */
[----:B------:R-:W-:Y:S01]  /*06d0*/  NOP ;  /* 0x0000000000007918 */ /* 0x000fe20000000000 */
[----:B------:R-:W3:Y:S01]  /*06e0*/  S2R R6, SR_CTAID.X ;  /* 0x0000000000067919 */ /* 0x000ee20000002500 */
[----:B0-----:R-:W-:Y:S02]  /*06f0*/  ISETP.NE.OR P0, PT, R2, RZ, !P0 ;  /* 0x000000ff0200720c */ /* 0x001fe40004705670 */
[----:B-1----:R-:W-:-:S11]  /*0700*/  ISETP.NE.AND P3, PT, R3, 0x1, PT ;  /* 0x000000010300780c */ /* 0x002fd60003f65270 */
[----:B------:R-:W-:Y:S01]  /*0710*/  VOTEU.ALL UP0, P0 ;  /* 0x00000000003f7886 */ /* 0x000fe20000000000 */
[----:B------:R-:W-:Y:S01]  /*0720*/  VOTEU.ALL UP1, P0 ;  /* 0x00000000003f7886 */ /* 0x000fe20000020000 */
[----:B------:R-:W3:Y:S01]  /*0730*/  @P3 LDC R7, c[0x0][0x10] ;  /* 0x00000400ff073b82 */ /* 0x000ee20000000800 */
[----:B--2---:R-:W-:Y:S02]  /*0740*/  @P3 IMAD.MOV.U32 R2, RZ, RZ, R8 ;  /* 0x000000ffff023224 */ /* 0x004fe400078e0008 */
[----:B------:R-:W-:Y:S01]  /*0750*/  @!UP0 UMOV UR6, 0x400 ;  /* 0x0000040000068882 */ /* 0x000fe20000000000 */
[----:B------:R-:W-:-:S04]  /*0760*/  @!UP0 UIADD3 UR4, -UR4, 0x100000, URZ ;  /* 0x0010000004048890 */ /* 0x000fc8000fffe13f */
[----:B------:R-:W-:Y:S02]  /*0770*/  @!UP0 USHF.L.U32 UR5, UR4, 0xb, URZ ;  /* 0x0000000b04058899 */ /* 0x000fe4000800063f */
[----:B------:R-:W-:Y:S01]  /*0780*/  @!UP0 USHF.L.U32 UR4, UR4, 0x1, URZ ;  /* 0x0000000104048899 */ /* 0x000fe2000800063f */
[----:B------:R-:W-:Y:S02]  /*0790*/  @P3 IMAD.MOV.U32 R3, RZ, RZ, RZ ;  /* 0x000000ffff033224 */ /* 0x000fe400078e00ff */
[----:B------:R-:W-:Y:S01]  /*07a0*/  @P3 IMAD.MOV.U32 R9, RZ, RZ, RZ ;  /* 0x000000ffff093224 */ /* 0x000fe200078e00ff */
[----:B------:R-:W0:Y:S08]  /*07b0*/  @!UP0 S2UR UR7, SR_CgaCtaId ;  /* 0x00000000000789c3 */ /* 0x000e300000008800 */
[----:B------:R-:W1:Y:S01]  /*07c0*/  @!P3 LDC R5, c[0x0][0xc] ;  /* 0x00000300ff05bb82 */ /* 0x000e620000000800 */
[----:B---3--:R-:W-:-:S04]  /*07d0*/  @P3 IMAD.WIDE.U32 R2, R6, R7, R2 ;  /* 0x0000000706023225 */ /* 0x008fc800078e0002 */
[----:B------:R-:W-:Y:S02]  /*07e0*/  IMAD.MOV.U32 R7, RZ, RZ, RZ ;  /* 0x000000ffff077224 */ /* 0x000fe400078e00ff */
[----:B------:R-:W-:Y:S01]  /*07f0*/  @P3 IMAD.IADD R3, R3, 0x1, R9 ;  /* 0x0000000103033824 */ /* 0x000fe200078e0209 */
[----:B0-----:R-:W-:Y:S01]  /*0800*/  @!UP0 ULEA UR6, UR7, UR6, 0x18 ;  /* 0x0000000607068291 */ /* 0x001fe2000f8ec03f */
[----:B------:R-:W-:Y:S01]  /*0810*/  VOTEU.ALL UP0, P0 ;  /* 0x00000000003f7886 */ /* 0x000fe20000000000 */
[----:B-1----:R-:W-:Y:S01]  /*0820*/  @!P3 IMAD.WIDE.U32 R4, R5, R8, R6 ;  /* 0x000000080504b225 */ /* 0x002fe200078e0006 */
[----:B------:R-:W0:Y:S09]  /*0830*/  FENCE.VIEW.ASYNC.S ;  /* 0x00000000000073c6 */ /* 0x000e320000000000 */
[----:B0-----:R0:W1:Y:S01]  /*0840*/  @!UP0 SYNCS.EXCH.64 URZ, [UR6+0x1a0], UR4 ;  /* 0x0001a004063f85b2 */ /* 0x0010620008000100 */
[----:B------:R-:W-:-:S02]  /*0850*/  @!P3 IMAD.MOV.U32 R2, RZ, RZ, R4 ;  /* 0x000000ffff02b224 */ /* 0x000fc400078e0004 */
[----:B------:R-:W-:Y:S01]  /*0860*/  @!P3 IMAD.MOV.U32 R3, RZ, RZ, R5 ;  /* 0x000000ffff03b224 */ /* 0x000fe200078e0005 */
[----:B------:R0:W1:Y:S01]  /*0870*/  @!UP1 SYNCS.EXCH.64 URZ, [UR6+0x1a8], UR4 ;  /* 0x0001a804063f95b2 */ /* 0x0000620008000100 */
[----:B------:R-:W-:Y:S01]  /*0880*/  NOP ;  /* 0x0000000000007918 */ /* 0x000fe20000000000 */
[----:B-1----:R-:W-:Y:S06]  /*0890*/  BAR.SYNC.DEFER_BLOCKING 0x0 ;  /* 0x0000000000007b1d */ /* 0x002fec0000010000 */
[----:B------:R-:W-:Y:S05]  /*08a0*/  @!P1 BRA `(.L_x_4) ;  /* 0x00000090008c9947 */ /* 0x000fea0003800000 */
[----:B------:R-:W-:-:S06]  /*08b0*/  UISETP.GT.U32.AND UP0, UPT, UR10, 0x1, UPT ;  /* 0x000000010a00788c */ /* 0x000fcc000bf04070 */
[----:B------:R-:W-:-:S13]  /*08c0*/  PLOP3.LUT P0, PT, PT, PT, UP0, 0x80, 0x0 ;  /* 0x000000000000781c */ /* 0x000fda0003f0f008 */
[----:B0-----:R-:W-:Y:S05]  /*08d0*/  @P0 EXIT ;  /* 0x000000000000094d */ /* 0x001fea0003800000 */
[----:B------:R-:W-:Y:S01]  /*08e0*/  ULDC.64 UR4, c[0x0][0x650] ;  /* 0x0001940000047ab9 */ /* 0x000fe20000000a00 */
[----:B------:R-:W-:Y:S01]  /*08f0*/  UMOV UR26, 0xffffffff ;  /* 0xffffffff001a7882 */ /* 0x000fe20000000000 */
[----:B------:R-:W-:Y:S01]  /*0900*/  ISETP.GE.U32.AND P0, PT, R2, UR4, PT ;  /* 0x0000000402007c0c */ /* 0x000fe2000bf06070 */
[----:B------:R-:W-:Y:S01]  /*0910*/  IMAD.MOV.U32 R5, RZ, RZ, -0x1 ;  /* 0xffffffffff057424 */ /* 0x000fe200078e00ff */
[----:B------:R-:W-:Y:S01]  /*0920*/  PRMT R9, RZ, 0x7610, R9 ;  /* 0x00007610ff097816 */ /* 0x000fe20000000009 */
[----:B------:R-:W-:Y:S01]  /*0930*/  IMAD.MOV.U32 R4, RZ, RZ, -0x1 ;  /* 0xffffffffff047424 */ /* 0x000fe200078e00ff */
[----:B------:R-:W-:-:S13]  /*0940*/  ISETP.GE.U32.AND.EX P0, PT, R3, UR5, PT, P0 ;  /* 0x0000000503007c0c */ /* 0x000fda000bf06100 */
[----:B------:R-:W-:Y:S05]  /*0950*/  @P0 BRA `(.L_x_5) ;  /* 0x0000000400600947 */ /* 0x000fea0003800000 */
[----:B------:R-:W0:Y:S01]  /*0960*/  LDC.64 R16, c[0x0][0x628] ;  /* 0x00018a00ff107b82 */ /* 0x000e220000000a00 */
[----:B------:R-:W-:Y:S02]  /*0970*/  IMAD.MOV.U32 R4, RZ, RZ, R2 ;  /* 0x000000ffff047224 */ /* 0x000fe400078e0002 */
[----:B------:R-:W-:-:S05]  /*0980*/  IMAD.MOV.U32 R5, RZ, RZ, R3 ;  /* 0x000000ffff057224 */ /* 0x000fca00078e0003 */
[----:B------:R-:W1:Y:S08]  /*0990*/  LDC R14, c[0x0][0x630] ;  /* 0x00018c00ff0e7b82 */ /* 0x000e700000000800 */
[----:B------:R-:W2:Y:S01]  /*09a0*/  LDC.64 R18, c[0x0][0x620] ;  /* 0x00018800ff127b82 */ /* 0x000ea20000000a00 */
[----:B0-----:R-:W-:-:S04]  /*09b0*/  ISETP.NE.U32.AND P0, PT, R16, RZ, PT ;  /* 0x000000ff1000720c */ /* 0x001fc80003f05070 */
[----:B------:R-:W-:-:S13]  /*09c0*/  ISETP.NE.AND.EX P0, PT, R17, RZ, PT, P0 ;  /* 0x000000ff1100720c */ /* 0x000fda0003f05300 */
[----:B-12---:R-:W-:Y:S05]  /*09d0*/  @!P0 BRA `(.L_x_6) ;  /* 0x0000000000288947 */ /* 0x006fea0003800000 */
[----:B------:R-:W0:Y:S02]  /*09e0*/  LDC R9, c[0x0][0x634] ;  /* 0x00018d00ff097b82 */ /* 0x000e240000000800 */
[----:B0-----:R-:W-:-:S05]  /*09f0*/  IADD3 R9, P0, R2, R9, RZ ;  /* 0x0000000902097210 */ /* 0x001fca0007f1e0ff */
[----:B------:R-:W-:-:S04]  /*0a00*/  IMAD.X R15, RZ, RZ, R3, P0 ;  /* 0x000000ffff0f7224 */ /* 0x000fc800000e0603 */
[----:B------:R-:W-:-:S04]  /*0a10*/  IMAD.WIDE.U32 R4, R15, R16, RZ ;  /* 0x000000100f047225 */ /* 0x000fc800078e00ff */
[----:B------:R-:W-:-:S04]  /*0a20*/  IMAD.WIDE.U32 R10, P0, R9, R17, R4 ;  /* 0x00000011090a7225 */ /* 0x000fc80007800004 */
[----:B------:R-:W-:-:S04]  /*0a30*/  IMAD.WIDE.U32 R4, R9, R16, RZ ;  /* 0x0000001009047225 */ /* 0x000fc800078e00ff */
[----:B------:R-:W-:Y:S01]  /*0a40*/  IMAD.X R13, RZ, RZ, RZ, P0 ;  /* 0x000000ffff0d7224 */ /* 0x000fe200000e06ff */
[----:B------:R-:W-:Y:S01]  /*0a50*/  IADD3 RZ, P0, R5, R10, RZ ;  /* 0x0000000a05ff7210 */ /* 0x000fe20007f1e0ff */
[----:B------:R-:W-:-:S04]  /*0a60*/  IMAD.MOV.U32 R12, RZ, RZ, R11 ;  /* 0x000000ffff0c7224 */ /* 0x000fc800078e000b */
[----:B------:R-:W-:-:S08]  /*0a70*/  IMAD.WIDE.U32.X R4, R15, R17, R12, P0 ;  /* 0x000000110f047225 */ /* 0x000fd000000e040c */
.L_x_6:
[-CC-:B------:R-:W-:Y:S01]  /*0a80*/  SHF.R.U64 R25, R4, R14.reuse, R5.reuse ;  /* 0x0000000e04197219 */ /* 0x180fe20000001205 */
[----:B------:R-:W0:Y:S01]  /*0a90*/  LDC.64 R20, c[0x0][0x640] ;  /* 0x00019000ff147b82 */ /* 0x000e220000000a00 */
[----:B------:R-:W-:Y:S01]  /*0aa0*/  SHF.R.U32.HI R5, RZ, R14, R5 ;  /* 0x0000000eff057219 */ /* 0x000fe20000011605 */
[----:B------:R-:W-:Y:S01]  /*0ab0*/  ULDC UR4, c[0x0][0x150] ;  /* 0x0000540000047ab9 */ /* 0x000fe20000000800 */
[----:B------:R-:W-:Y:S02]  /*0ac0*/  IADD3 R11, P0, RZ, -R25, RZ ;  /* 0x80000019ff0b7210 */ /* 0x000fe40007f1e0ff */
[----:B------:R-:W-:-:S03]  /*0ad0*/  I2FP.F32.U32 R4, R6 ;  /* 0x0000000600047245 */ /* 0x000fc60000201000 */
[----:B------:R-:W1:Y:S01]  /*0ae0*/  LDC R12, c[0x0][0x618] ;  /* 0x00018600ff0c7b82 */ /* 0x000e620000000800 */
[----:B------:R-:W-:Y:S02]  /*0af0*/  IMAD.X R13, RZ, RZ, ~R5, P0 ;  /* 0x000000ffff0d7224 */ /* 0x000fe400000e0e05 */
[----:B------:R-:W-:Y:S01]  /*0b00*/  FMUL R7, R4, UR4 ;  /* 0x0000000404077c20 */ /* 0x000fe20008400000 */
[----:B------:R-:W-:Y:S01]  /*0b10*/  IMAD.WIDE.U32 R4, R11, R18, R2 ;  /* 0x000000120b047225 */ /* 0x000fe200078e0002 */
[----:B------:R-:W-:-:S03]  /*0b20*/  ULDC UR4, c[0x0][0x154] ;  /* 0x0000550000047ab9 */ /* 0x000fc60000000800 */
[----:B------:R-:W-:Y:S01]  /*0b30*/  IMAD R10, R13, R18, RZ ;  /* 0x000000120d0a7224 */ /* 0x000fe200078e02ff */
[----:B------:R-:W2:Y:S01]  /*0b40*/  LDC R9, c[0x0][0x144] ;  /* 0x00005100ff097b82 */ /* 0x000ea20000000800 */
[----:B------:R-:W3:Y:S02]  /*0b50*/  F2I.U32.TRUNC.NTZ R7, R7 ;  /* 0x0000000700077305 */ /* 0x000ee4000020f000 */
[----:B------:R-:W-:-:S04]  /*0b60*/  IMAD R11, R11, R19, R10 ;  /* 0x000000130b0b7224 */ /* 0x000fc800078e020a */
[----:B------:R-:W-:Y:S01]  /*0b70*/  IMAD.IADD R5, R5, 0x1, R11 ;  /* 0x0000000105057824 */ /* 0x000fe200078e020b */
[----:B------:R-:W4:Y:S01]  /*0b80*/  LDC R14, c[0x0][0x608] ;  /* 0x00018200ff0e7b82 */ /* 0x000f220000000800 */
[----:B0-----:R-:W-:-:S04]  /*0b90*/  ISETP.NE.U32.AND P0, PT, R20, RZ, PT ;  /* 0x000000ff1400720c */ /* 0x001fc80003f05070 */
[----:B------:R-:W-:-:S03]  /*0ba0*/  ISETP.NE.AND.EX P0, PT, R21, RZ, PT, P0 ;  /* 0x000000ff1500720c */ /* 0x000fc60003f05300 */
[----:B------:R-:W0:Y:S01]  /*0bb0*/  LDC R13, c[0x0][0x658] ;  /* 0x00019600ff0d7b82 */ /* 0x000e220000000800 */
[----:B-1----:R-:W-:Y:S01]  /*0bc0*/  SHF.R.U64 R16, R4, R12, R5 ;  /* 0x0000000c04107219 */ /* 0x002fe20000001205 */
[----:B---3--:R-:W-:Y:S01]  /*0bd0*/  IMAD.MOV R10, RZ, RZ, -R7 ;  /* 0x000000ffff0a7224 */ /* 0x008fe200078e0a07 */
[----:B------:R-:W-:Y:S02]  /*0be0*/  I2FP.F32.U32 R4, R8 ;  /* 0x0000000800047245 */ /* 0x000fe40000201000 */
[----:B------:R-:W-:Y:S01]  /*0bf0*/  SHF.R.U32.HI R7, RZ, R12, R5 ;  /* 0x0000000cff077219 */ /* 0x000fe20000011605 */
[----:B------:R-:W-:Y:S02]  /*0c00*/  IMAD.MOV.U32 R12, RZ, RZ, 0x1 ;  /* 0x00000001ff0c7424 */ /* 0x000fe400078e00ff */
[----:B------:R-:W1:Y:S01]  /*0c10*/  LDC R15, c[0x0][0x148] ;  /* 0x00005200ff0f7b82 */ /* 0x000e620000000800 */
[----:B--2---:R-:W-:Y:S02]  /*0c20*/  IMAD R9, R9, R10, R6 ;  /* 0x0000000a09097224 */ /* 0x004fe400078e0206 */
[----:B------:R-:W-:Y:S01]  /*0c30*/  FMUL R5, R4, UR4 ;  /* 0x0000000404057c20 */ /* 0x000fe20008400000 */
[----:B------:R-:W-:-:S04]  /*0c40*/  IMAD.MOV.U32 R4, RZ, RZ, -0x1 ;  /* 0xffffffffff047424 */ /* 0x000fc800078e00ff */
[----:B------:R-:W2:Y:S01]  /*0c50*/  LDC R19, c[0x0][0x600] ;  /* 0x00018000ff137b82 */ /* 0x000ea20000000800 */
[-CC-:B----4-:R-:W-:Y:S02]  /*0c60*/  SHF.R.U64 R24, R16, R14.reuse, R7.reuse ;  /* 0x0000000e10187219 */ /* 0x190fe40000001207 */
[----:B------:R-:W-:Y:S02]  /*0c70*/  SHF.R.U32.HI R6, RZ, R14, R7 ;  /* 0x0000000eff067219 */ /* 0x000fe40000011607 */
[----:B------:R3:W4:Y:S03]  /*0c80*/  F2I.U32.TRUNC.NTZ R14, R5 ;  /* 0x00000005000e7305 */ /* 0x000726000020f000 */
[----:B------:R-:W1:Y:S01]  /*0c90*/  LDC R18, c[0x0][0x648] ;  /* 0x00019200ff127b82 */ /* 0x000e620000000800 */
[-C--:B0-----:R-:W-:Y:S02]  /*0ca0*/  SHF.R.U64 R26, R24, R13.reuse, R6 ;  /* 0x0000000d181a7219 */ /* 0x081fe40000001206 */
[----:B------:R-:W-:-:S02]  /*0cb0*/  SHF.L.U32 R4, R4, R13, RZ ;  /* 0x0000000d04047219 */ /* 0x000fc400000006ff */
[-C--:B------:R-:W-:Y:S02]  /*0cc0*/  SHF.R.U32.HI R6, RZ, R13.reuse, R6 ;  /* 0x0000000dff067219 */ /* 0x080fe40000011606 */
[----:B------:R-:W-:Y:S01]  /*0cd0*/  SHF.L.U32 R12, R12, R13, RZ ;  /* 0x0000000d0c0c7219 */ /* 0x000fe200000006ff */
[----:B------:R-:W0:Y:S01]  /*0ce0*/  LDC R23, c[0x0][0x638] ;  /* 0x00018e00ff177b82 */ /* 0x000e220000000800 */
[----:B------:R-:W-:Y:S01]  /*0cf0*/  LOP3.LUT R13, RZ, R4, RZ, 0x33, !PT ;  /* 0x00000004ff0d7212 */ /* 0x000fe200078e33ff */
[----:B------:R-:W-:Y:S02]  /*0d00*/  IMAD.MOV.U32 R4, RZ, RZ, R26 ;  /* 0x000000ffff047224 */ /* 0x000fe400078e001a */
[----:B---3--:R-:W-:-:S04]  /*0d10*/  IMAD.MOV.U32 R5, RZ, RZ, R6 ;  /* 0x000000ffff057224 */ /* 0x008fc800078e0006 */
[----:B------:R-:W3:Y:S01]  /*0d20*/  LDC R22, c[0x0][0x610] ;  /* 0x00018400ff167b82 */ /* 0x000ee20000000800 */
[----:B----4-:R-:W-:Y:S05]  /*0d30*/  @!P0 BRA `(.L_x_7) ;  /* 0x0000000000288947 */ /* 0x010fea0003800000 */
[----:B------:R-:W4:Y:S02]  /*0d40*/  LDC R11, c[0x0][0x64c] ;  /* 0x00019300ff0b7b82 */ /* 0x000f240000000800 */
[----:B----4-:R-:W-:-:S05]  /*0d50*/  IADD3 R11, P0, R26, R11, RZ ;  /* 0x0000000b1a0b7210 */ /* 0x010fca0007f1e0ff */
        /* <DEDUP_REMOVED lines=8> */
.L_x_7:
[----:B-1----:R-:W-:Y:S01]  /*0de0*/  SHF.R.U64 R4, R4, R18, R5 ;  /* 0x0000001204047219 */ /* 0x002fe20000001205 */
[----:B--2---:R-:W-:Y:S01]  /*0df0*/  VIADD R5, R19, 0xffffffff ;  /* 0xffffffff13057836 */ /* 0x004fe20000000000 */
[----:B------:R-:W-:Y:S01]  /*0e00*/  LOP3.LUT R13, R24, R13, RZ, 0xc0, !PT ;  /* 0x0000000d180d7212 */ /* 0x000fe200078ec0ff */
[----:B------:R-:W-:Y:S01]  /*0e10*/  IMAD.MOV R14, RZ, RZ, -R14 ;  /* 0x000000ffff0e7224 */ /* 0x000fe200078e0a0e */
[----:B------:R-:W-:Y:S01]  /*0e20*/  R2UR UR26, R25 ;  /* 0x00000000191a72ca */ /* 0x000fe200000e0000 */
[----:B------:R-:W-:Y:S01]  /*0e30*/  IMAD.MOV R6, RZ, RZ, -R4 ;  /* 0x000000ffff067224 */ /* 0x000fe200078e0a04 */
[----:B------:R-:W-:Y:S01]  /*0e40*/  LOP3.LUT R5, R16, R5, RZ, 0xc0, !PT ;  /* 0x0000000510057212 */ /* 0x000fe200078ec0ff */
[----:B------:R-:W-:Y:S02]  /*0e50*/  IMAD R12, R12, R4, R13 ;  /* 0x000000040c0c7224 */ /* 0x000fe400078e020d */
[----:B------:R-:W-:Y:S02]  /*0e60*/  @P3 IMAD R9, R15, R14, R8 ;  /* 0x0000000e0f093224 */ /* 0x000fe400078e0208 */
[----:B0-----:R-:W-:-:S02]  /*0e70*/  IMAD R4, R6, R23, R26 ;  /* 0x0000001706047224 */ /* 0x001fc400078e021a */
[----:B---3--:R-:W-:Y:S02]  /*0e80*/  IMAD R9, R12, R22, R9 ;  /* 0x000000160c097224 */ /* 0x008fe400078e0209 */
[----:B------:R-:W-:Y:S02]  /*0e90*/  IMAD R6, R4, R19, R5 ;  /* 0x0000001304067224 */ /* 0x000fe400078e0205 */
[----:B------:R-:W-:-:S03]  /*0ea0*/  IMAD.MOV.U32 R7, RZ, RZ, 0x1 ;  /* 0x00000001ff077424 */ /* 0x000fc600078e00ff */
[----:B------:R-:W-:Y:S02]  /*0eb0*/  SEL R4, R6, R9, !P3 ;  /* 0x0000000906047207 */ /* 0x000fe40005800000 */
[----:B------:R-:W-:Y:S02]  /*0ec0*/  SEL R5, R9, R6, !P3 ;  /* 0x0000000609057207 */ /* 0x000fe40005800000 */
[----:B------:R-:W-:-:S07]  /*0ed0*/  PRMT R9, R7, 0x7610, R9 ;  /* 0x0000761007097816 */ /* 0x000fce0000000009 */
.L_x_5:
[----:B------:R-:W-:-:S08]  /*0ee0*/  NOP ;  /* 0x0000000000007918 */ /* 0x000fd00000000000 */
[----:B------:R-:W0:Y:S02]  /*0ef0*/  USETMAXREG.TRY_ALLOC.CTAPOOL UP0, 0xe8 ;  /* 0x000000e8000079c8 */ /* 0x000e240008000600 */
[----:B0-----:R-:W-:-:S13]  /*0f00*/  PLOP3.LUT P0, PT, PT, PT, UP0, 0x80, 0x0 ;  /* 0x000000000000781c */ /* 0x001fda0003f0f008 */
[----:B------:R-:W-:Y:S05]  /*0f10*/  @!P0 BRA `(.L_x_5) ;  /* 0xfffffffc00f08947 */ /* 0x000fea000383ffff */
[----:B------:R-:W-:Y:S01]  /*0f20*/  ULDC.64 UR4, c[0x0][0x598] ;  /* 0x0001660000047ab9 */ /* 0x000fe20000000a00 */
[----:B------:R-:W-:Y:S01]  /*0f30*/  ULDC.64 UR22, c[0x0][0x208] ;  /* 0x0000820000167ab9 */ /* 0x000fe20000000a00 */
[----:B------:R-:W-:-:S04]  /*0f40*/  ISETP.NE.U32.AND P0, PT, RZ, UR4, PT ;  /* 0x00000004ff007c0c */ /* 0x000fc8000bf05070 */
[----:B------:R-:W-:-:S13]  /*0f50*/  ISETP.NE.AND.EX P0, PT, RZ, UR5, PT, P0 ;  /* 0x00000005ff007c0c */ /* 0x000fda000bf05300 */
[----:B------:R-:W-:Y:S05]  /*0f60*/  @!P0 BRA `(.L_x_8) ;  /* 0x0000000000208947 */ /* 0x000fea0003800000 */
[----:B------:R-:W0:Y:S02]  /*0f70*/  LDC.64 R6, c[0x0][0x598] ;  /* 0x00016600ff067b82 */ /* 0x000e240000000a00 */
[----:B0-----:R-:W2:Y:S02]  /*0f80*/  LDG.E.64 R6, desc[UR22][R6.64] ;  /* 0x0000001606067981 */ /* 0x001ea4000c1e1b00 */
[----:B--2---:R-:W-:-:S04]  /*0f90*/  ISETP.NE.U32.AND P0, PT, R6, RZ, PT ;  /* 0x000000ff0600720c */ /* 0x004fc80003f05070 */
[----:B------:R-:W-:-:S13]  /*0fa0*/  ISETP.NE.AND.EX P0, PT, R7, RZ, PT, P0 ;  /* 0x000000ff0700720c */ /* 0x000fda0003f05300 */
[----:B------:R-:W-:Y:S05]  /*0fb0*/  @!P0 BRA `(.L_x_8) ;  /* 0x00000000000c8947 */ /* 0x000fea0003800000 */
[----:B------:R-:W2:Y:S02]  /*0fc0*/  LD.E R6, desc[UR22][R6.64] ;  /* 0x0000001606067980 */ /* 0x000ea4000c101900 */
[----:B--2---:R-:W-:Y:S01]  /*0fd0*/  R2UR UR21, R6 ;  /* 0x00000000061572ca */ /* 0x004fe200000e0000 */
[----:B------:R-:W-:-:S14]  /*0fe0*/  BRA `(.L_x_9) ;  /* 0x0000000000247947 */ /* 0x000fdc0003800000 */
.L_x_8:
[----:B------:R-:W-:Y:S02]  /*0ff0*/  ULDC.64 UR4, c[0x0][0x588] ;  /* 0x0001620000047ab9 */ /* 0x000fe40000000a00 */
[----:B------:R-:W-:-:S04]  /*1000*/  ISETP.NE.U32.AND P0, PT, RZ, UR4, PT ;  /* 0x00000004ff007c0c */ /* 0x000fc8000bf05070 */
[----:B------:R-:W-:-:S13]  /*1010*/  ISETP.NE.AND.EX P0, PT, RZ, UR5, PT, P0 ;  /* 0x00000005ff007c0c */ /* 0x000fda000bf05300 */
[----:B------:R-:W-:Y:S05]  /*1020*/  @!P0 BRA `(.L_x_10) ;  /* 0x0000000000108947 */ /* 0x000fea0003800000 */
[----:B------:R-:W0:Y:S02]  /*1030*/  LDC.64 R6, c[0x0][0x588] ;  /* 0x00016200ff067b82 */ /* 0x000e240000000a00 */
[----:B0-----:R-:W2:Y:S02]  /*1040*/  LDG.E R6, desc[UR22][R6.64] ;  /* 0x0000001606067981 */ /* 0x001ea4000c1e1900 */
[----:B--2---:R-:W-:Y:S01]  /*1050*/  R2UR UR21, R6 ;  /* 0x00000000061572ca */ /* 0x004fe200000e0000 */
[----:B------:R-:W-:-:S14]  /*1060*/  BRA `(.L_x_9) ;  /* 0x0000000000047947 */ /* 0x000fdc0003800000 */
.L_x_10:
[----:B------:R-:W-:-:S05]  /*1070*/  ULDC UR21, c[0x0][0x580] ;  /* 0x0001600000157ab9 */ /* 0x000fca0000000800 */
.L_x_9:
[----:B------:R-:W-:Y:S02]  /*1080*/  ULDC.64 UR4, c[0x0][0x5a0] ;  /* 0x0001680000047ab9 */ /* 0x000fe40000000a00 */
        /* <DEDUP_REMOVED lines=11> */
.L_x_11:
        /* <DEDUP_REMOVED lines=8> */
.L_x_13:
[----:B------:R-:W-:-:S05]  /*11c0*/  ULDC UR24, c[0x0][0x584] ;  /* 0x0001610000187ab9 */ /* 0x000fca0000000800 */
.L_x_12:
[----:B------:R-:W-:-:S13]  /*11d0*/  LOP3.LUT P0, RZ, R9, 0xff, RZ, 0xc0, !PT ;  /* 0x000000ff09ff7812 */ /* 0x000fda000780c0ff */
[----:B------:R-:W-:Y:S05]  /*11e0*/  @!P0 EXIT ;  /* 0x000000000000894d */ /* 0x000fea0003800000 */
[----:B------:R-:W-:Y:S01]  /*11f0*/  ULDC UR4, c[0x0][0x28c] ;  /* 0x0000a30000047ab9 */ /* 0x000fe20000000800 */
[----:B------:R-:W-:Y:S02]  /*1200*/  ULOP3.LUT UR25, UR13, 0x1, URZ, 0xfc, !UPT ;  /* 0x000000010d197892 */ /* 0x000fe4000f8efc3f */
[----:B------:R-:W-:-:S04]  /*1210*/  UIADD3 UR4, UR4, 0x1f, URZ ;  /* 0x0000001f04047890 */ /* 0x000fc8000fffe03f */
[----:B------:R-:W-:-:S04]  /*1220*/  USHF.R.S32.HI UR5, URZ, 0x1f, UR4 ;  /* 0x0000001f3f057899 */ /* 0x000fc80008011404 */
[----:B------:R-:W-:-:S03]  /*1230*/  ULEA.HI UR5, UR5, UR4, URZ, 0x5 ;  /* 0x0000000405057291 */ /* 0x000fc6000f8f283f */
[----:B------:R-:W-:Y:S01]  /*1240*/  UMOV UR4, URZ ;  /* 0x0000003f00047c82 */ /* 0x000fe20008000000 */
[----:B------:R-:W-:-:S03]  /*1250*/  USHF.R.S32.HI UR12, URZ, 0x5, UR5 ;  /* 0x000000053f0c7899 */ /* 0x000fc60008011405 */
[----:B------:R-:W-:-:S09]  /*1260*/  UMOV UR5, URZ ;  /* 0x0000003f00057c82 */ /* 0x000fd20008000000 */
.L_x_198:
[----:B-----5:R-:W-:Y:S01]  /*1270*/  LOP3.LUT R6, R0, 0x80, RZ, 0xc0, !PT ;  /* 0x0000008000067812 */ /* 0x020fe200078ec0ff */
[----:B------:R-:W0:Y:S01]  /*1280*/  S2UR UR10, SR_CgaCtaId ;  /* 0x00000000000a79c3 */ /* 0x000e220000008800 */
[----:B------:R-:W-:Y:S01]  /*1290*/  UMOV UR14, 0x400 ;  /* 0x00000400000e7882 */ /* 0x000fe20000000000 */
[----:B------:R-:W-:Y:S01]  /*12a0*/  UMOV UR6, URZ ;  /* 0x0000003f00067c82 */ /* 0x000fe20008000000 */
[----:B------:R-:W-:Y:S01]  /*12b0*/  SHF.R.U32.HI R6, RZ, 0x7, R6 ;  /* 0x00000007ff067819 */ /* 0x000fe20000011606 */
[----:B------:R-:W-:Y:S01]  /*12c0*/  UMOV UR7, URZ ;  /* 0x0000003f00077c82 */ /* 0x000fe20008000000 */
[----:B------:R-:W-:Y:S01]  /*12d0*/  UMOV UR20, UR5 ;  /* 0x0000000500147c82 */ /* 0x000fe20008000000 */
[----:B------:R-:W-:Y:S02]  /*12e0*/  CS2R R10, SRZ ;  /* 0x00000000000a7805 */ /* 0x000fe4000001ff00 */
[----:B------:R-:W-:Y:S01]  /*12f0*/  CS2R R8, SRZ ;  /* 0x0000000000087805 */ /* 0x000fe2000001ff00 */
[----:B-1----:R-:W1:Y:S01]  /*1300*/  LDC R7, c[0x0][0x28c] ;  /* 0x0000a300ff077b82 */ /* 0x002e620000000800 */
[----:B--2---:R-:W2:Y:S01]  /*1310*/  SHFL.IDX PT, R6, R6, RZ, 0x1f ;  /* 0x00001fff06067589 */ /* 0x004ea200000e0000 */
[----:B------:R-:W-:-:S02]  /*1320*/  CS2R R12, SRZ ;  /* 0x00000000000c7805 */ /* 0x000fc4000001ff00 */
[----:B------:R-:W-:Y:S02]  /*1330*/  CS2R R16, SRZ ;  /* 0x0000000000107805 */ /* 0x000fe4000001ff00 */
[----:B------:R-:W-:Y:S02]  /*1340*/  CS2R R14, SRZ ;  /* 0x00000000000e7805 */ /* 0x000fe4000001ff00 */
[----:B------:R-:W-:Y:S02]  /*1350*/  CS2R R18, SRZ ;  /* 0x0000000000127805 */ /* 0x000fe4000001ff00 */
[----:B------:R-:W-:Y:S02]  /*1360*/  CS2R R20, SRZ ;  /* 0x0000000000147805 */ /* 0x000fe4000001ff00 */
[----:B------:R-:W-:Y:S02]  /*1370*/  CS2R R22, SRZ ;  /* 0x0000000000167805 */ /* 0x000fe4000001ff00 */
[----:B------:R-:W-:-:S02]  /*1380*/  CS2R R104, SRZ ;  /* 0x0000000000687805 */ /* 0x000fc4000001ff00 */
[----:B------:R-:W-:Y:S02]  /*1390*/  CS2R R106, SRZ ;  /* 0x00000000006a7805 */ /* 0x000fe4000001ff00 */
[----:B------:R-:W-:Y:S02]  /*13a0*/  CS2R R110, SRZ ;  /* 0x00000000006e7805 */ /* 0x000fe4000001ff00 */
[----:B------:R-:W-:Y:S02]  /*13b0*/  CS2R R108, SRZ ;  /* 0x00000000006c7805 */ /* 0x000fe4000001ff00 */
[----:B------:R-:W-:Y:S02]  /*13c0*/  CS2R R112, SRZ ;  /* 0x0000000000707805 */ /* 0x000fe4000001ff00 */
[----:B------:R-:W-:Y:S02]  /*13d0*/  CS2R R114, SRZ ;  /* 0x0000000000727805 */ /* 0x000fe4000001ff00 */
[----:B------:R-:W-:-:S02]  /*13e0*/  CS2R R116, SRZ ;  /* 0x0000000000747805 */ /* 0x000fc4000001ff00 */
[----:B------:R-:W-:Y:S01]  /*13f0*/  CS2R R120, SRZ ;  /* 0x0000000000787805 */ /* 0x000fe2000001ff00 */
[----:B0-----:R-:W-:Y:S01]  /*1400*/  ULEA UR14, UR10, UR14, 0x18 ;  /* 0x0000000e0a0e7291 */ /* 0x001fe2000f8ec03f */
[----:B------:R-:W-:Y:S02]  /*1410*/  CS2R R118, SRZ ;  /* 0x0000000000767805 */ /* 0x000fe4000001ff00 */
[----:B------:R-:W-:Y:S02]  /*1420*/  CS2R R122, SRZ ;  /* 0x00000000007a7805 */ /* 0x000fe4000001ff00 */
[----:B------:R-:W-:Y:S02]  /*1430*/  CS2R R124, SRZ ;  /* 0x00000000007c7805 */ /* 0x000fe4000001ff00 */
[----:B------:R-:W-:Y:S02]  /*1440*/  CS2R R126, SRZ ;  /* 0x00000000007e7805 */ /* 0x000fe4000001ff00 */
[----:B------:R-:W-:-:S02]  /*1450*/  CS2R R128, SRZ ;  /* 0x0000000000807805 */ /* 0x000fc4000001ff00 */
[----:B------:R-:W-:Y:S02]  /*1460*/  CS2R R130, SRZ ;  /* 0x0000000000827805 */ /* 0x000fe4000001ff00 */
[----:B------:R-:W-:Y:S02]  /*1470*/  CS2R R132, SRZ ;  /* 0x0000000000847805 */ /* 0x000fe4000001ff00 */
[----:B-1----:R-:W-:Y:S02]  /*1480*/  ISETP.GE.AND P0, PT, R7, 0x1, PT ;  /* 0x000000010700780c */ /* 0x002fe40003f06270 */
[----:B------:R-:W-:Y:S02]  /*1490*/  CS2R R134, SRZ ;  /* 0x0000000000867805 */ /* 0x000fe4000001ff00 */
[----:B--2---:R-:W-:Y:S02]  /*14a0*/  R2UR UR8, R6 ;  /* 0x00000000060872ca */ /* 0x004fe400000e0000 */
        /* <DEDUP_REMOVED lines=11> */
[----:B------:R-:W-:Y:S01]  /*1560*/  CS2R R158, SRZ ;  /* 0x00000000009e7805 */ /* 0x000fe2000001ff00 */
[----:B------:R-:W-:Y:S01]  /*1570*/  ULEA.HI UR9, UR8, UR8, URZ, 0x1 ;  /* 0x0000000808097291 */ /* 0x000fe2000f8f083f */
[----:B------:R-:W-:-:S02]  /*1580*/  CS2R R160, SRZ ;  /* 0x0000000000a07805 */ /* 0x000fc4000001ff00 */
[----:B------:R-:W-:Y:S02]  /*1590*/  CS2R R162, SRZ ;  /* 0x0000000000a27805 */ /* 0x000fe4000001ff00 */
[----:B------:R-:W-:Y:S01]  /*15a0*/  CS2R R164, SRZ ;  /* 0x0000000000a47805 */ /* 0x000fe2000001ff00 */
[----:B------:R-:W-:Y:S01]  /*15b0*/  ULOP3.LUT UR9, UR9, 0x1ffffe, URZ, 0xc0, !UPT ;  /* 0x001ffffe09097892 */ /* 0x000fe2000f8ec03f */
[----:B------:R-:W-:Y:S01]  /*15c0*/  CS2R R166, SRZ ;  /* 0x0000000000a67805 */ /* 0x000fe2000001ff00 */
[----:B------:R-:W-:Y:S01]  /*15d0*/  IMAD.U32 R169, RZ, RZ, UR4 ;  /* 0x00000004ffa97e24 */ /* 0x000fe2000f8e00ff */
[----:B------:R-:W-:Y:S01]  /*15e0*/  CS2R R88, SRZ ;  /* 0x0000000000587805 */ /* 0x000fe2000001ff00 */
[----:B------:R-:W-:Y:S01]  /*15f0*/  UIADD3 UR9, UR8, -UR9, URZ ;  /* 0x8000000908097290 */ /* 0x000fe2000fffe03f */
[----:B------:R-:W-:Y:S02]  /*1600*/  CS2R R90, SRZ ;  /* 0x00000000005a7805 */ /* 0x000fe4000001ff00 */
[----:B------:R-:W-:Y:S01]  /*1610*/  CS2R R92, SRZ ;  /* 0x00000000005c7805 */ /* 0x000fe2000001ff00 */
[----:B------:R-:W-:Y:S01]  /*1620*/  UMOV UR8, URZ ;  /* 0x0000003f00087c82 */ /* 0x000fe20008000000 */
[----:B------:R-:W-:Y:S01]  /*1630*/  ULEA UR9, UR9, UR14, 0xb ;  /* 0x0000000e09097291 */ /* 0x000fe2000f8e583f */
[----:B------:R-:W-:-:S02]  /*1640*/  CS2R R94, SRZ ;  /* 0x00000000005e7805 */ /* 0x000fc4000001ff00 */
[----:B------:R-:W-:Y:S02]  /*1650*/  CS2R R96, SRZ ;  /* 0x0000000000607805 */ /* 0x000fe4000001ff00 */
[----:B------:R-:W-:Y:S01]  /*1660*/  CS2R R98, SRZ ;  /* 0x0000000000627805 */ /* 0x000fe2000001ff00 */
[----:B------:R-:W-:Y:S01]  /*1670*/  UIADD3 UR9, UR9, 0x280, URZ ;  /* 0x0000028009097890 */ /* 0x000fe2000fffe03f */
[----:B------:R-:W-:Y:S02]  /*1680*/  CS2R R100, SRZ ;  /* 0x0000000000647805 */ /* 0x000fe4000001ff00 */
[----:B------:R-:W-:Y:S02]  /*1690*/  CS2R R102, SRZ ;  /* 0x0000000000667805 */ /* 0x000fe4000001ff00 */
[----:B------:R-:W-:Y:S01]  /*16a0*/  CS2R R72, SRZ ;  /* 0x0000000000487805 */ /* 0x000fe2000001ff00 */
[----:B------:R-:W-:Y:S01]  /*16b0*/  USHF.R.U32.HI UR9, URZ, 0x4, UR9 ;  /* 0x000000043f097899 */ /* 0x000fe20008011609 */
[----:B------:R-:W-:-:S02]  /*16c0*/  CS2R R74, SRZ ;  /* 0x00000000004a7805 */ /* 0x000fc4000001ff00 */
[----:B------:R-:W-:Y:S02]  /*16d0*/  CS2R R76, SRZ ;  /* 0x00000000004c7805 */ /* 0x000fe4000001ff00 */
[----:B------:R-:W-:Y:S01]  /*16e0*/  CS2R R78, SRZ ;  /* 0x00000000004e7805 */ /* 0x000fe2000001ff00 */
[----:B------:R-:W-:Y:S01]  /*16f0*/  ULOP3.LUT UR15, UR9, 0x3fff, URZ, 0xc0, !UPT ;  /* 0x00003fff090f7892 */ /* 0x000fe2000f8ec03f */
        /* <DEDUP_REMOVED lines=22> */
[----:B---3--:R-:W-:Y:S02]  /*1860*/  CS2R R28, SRZ ;  /* 0x00000000001c7805 */ /* 0x008fe4000001ff00 */
[----:B------:R-:W-:Y:S02]  /*1870*/  CS2R R30, SRZ ;  /* 0x00000000001e7805 */ /* 0x000fe4000001ff00 */
[----:B------:R-:W-:Y:S02]  /*1880*/  CS2R R32, SRZ ;  /* 0x0000000000207805 */ /* 0x000fe4000001ff00 */
[----:B------:R-:W-:Y:S02]  /*1890*/  CS2R R34, SRZ ;  /* 0x0000000000227805 */ /* 0x000fe4000001ff00 */
[----:B------:R-:W-:Y:S02]  /*18a0*/  CS2R R36, SRZ ;  /* 0x0000000000247805 */ /* 0x000fe4000001ff00 */
[----:B------:R-:W-:Y:S01]  /*18b0*/  CS2R R38, SRZ ;  /* 0x0000000000267805 */ /* 0x000fe2000001ff00 */
[----:B------:R-:W-:Y:S06]  /*18c0*/  @!P0 BRA `(.L_x_14) ;  /* 0x0000000800c48947 */ /* 0x000fec0003800000 */
[----:B------:R-:W-:-:S06]  /*18d0*/  UISETP.NE.AND UP0, UPT, UR25, 0x3, UPT ;  /* 0x000000031900788c */ /* 0x000fcc000bf05270 */
[----:B------:R-:W-:-:S13]  /*18e0*/  PLOP3.LUT P1, PT, PT, PT, UP0, 0x80, 0x0 ;  /* 0x000000000000781c */ /* 0x000fda0003f2f008 */
[----:B------:R-:W-:Y:S05]  /*18f0*/  @!P1 BRA `(.L_x_15) ;  /* 0x0000000000049947 */ /* 0x000fea0003800000 */
[----:B------:R-:W-:Y:S01]  /*1900*/  BPT.TRAP 0x1 ;  /* 0x000000040000795c */ /* 0x000fe20000300000 */
.L_x_15:
[----:B------:R-:W-:Y:S01]  /*1910*/  ULEA UR7, UR5, UR14, 0x3 ;  /* 0x0000000e05077291 */ /* 0x000fe2000f8e183f */
[----:B------:R-:W-:-:S05]  /*1920*/  IMAD.U32 R6, RZ, RZ, UR4 ;  /* 0x00000004ff067e24 */ /* 0x000fca000f8e00ff */
[----:B------:R-:W-:-:S04]  /*1930*/  SHF.L.U32 R6, R6, 0x1f, RZ ;  /* 0x0000001f06067819 */ /* 0x000fc800000006ff */
[----:B------:R0:W1:Y:S01]  /*1940*/  SYNCS.PHASECHK.TRANS64.TRYWAIT P0, [UR7], R6 ;  /* 0x00000006ff0075a7 */ /* 0x0000620008000147 */
[----:B------:R-:W-:Y:S05]  /*1950*/  @!P1 BRA `(.L_x_16) ;  /* 0x0000000000049947 */ /* 0x000fea0003800000 */
[----:B------:R-:W-:Y:S01]  /*1960*/  BPT.TRAP 0x1 ;  /* 0x000000040000795c */ /* 0x000fe20000300000 */
.L_x_16:
[----:B------:R-:W-:Y:S01]  /*1970*/  UMOV UR6, 0x1 ;  /* 0x0000000100067882 */ /* 0x000fe20000000000 */
[----:B------:R-:W-:Y:S01]  /*1980*/  IMAD.MOV.U32 R10, RZ, RZ, RZ ;  /* 0x000000ffff0a7224 */ /* 0x000fe200078e00ff */
[----:B-1----:R-:W-:Y:S06]  /*1990*/  @P0 BRA `(.L_x_17) ;  /* 0x0000000000080947 */ /* 0x002fec0003800000 */
[----:B------:R-:W1:Y:S02]  /*19a0*/  SYNCS.PHASECHK.TRANS64.TRYWAIT P0, [UR7], R6 ;  /* 0x00000006ff0075a7 */ /* 0x000e640008000147 */
[----:B-1----:R-:W-:Y:S05]  /*19b0*/  @!P0 BRA `(.L_x_18) ;  /* 0x000000a000d08947 */ /* 0x002fea0003800000 */
.L_x_17:
[----:B------:R-:W-:Y:S01]  /*19c0*/  UIADD3 UR7, UR14, 0x19280, URZ ;  /* 0x000192800e077890 */ /* 0x000fe2000fffe03f */
[----:B------:R-:W-:Y:S01]  /*19d0*/  WARPGROUP.ARRIVE ;  /* 0x00000000000079c5 */ /* 0x000fe20000000000 */
[----:B------:R-:W-:Y:S01]  /*19e0*/  ULOP3.LUT UR8, UR15, 0x10000, URZ, 0xfc, !UPT ;  /* 0x000100000f087892 */ /* 0x000fe2000f8efc3f */
[----:B------:R-:W-:Y:S01]  /*19f0*/  IMAD.MOV.U32 R11, RZ, RZ, RZ ;  /* 0x000000ffff0b7224 */ /* 0x000fe200078e00ff */
[----:B------:R-:W-:Y:S01]  /*1a00*/  USHF.R.U32.HI UR7, URZ, 0x4, UR7 ;  /* 0x000000043f077899 */ /* 0x000fe20008011607 */
[----:B------:R-:W-:Y:S01]  /*1a10*/  CS2R R8, SRZ ;  /* 0x0000000000087805 */ /* 0x000fe2000001ff00 */
[----:B------:R-:W-:Y:S01]  /*1a20*/  ULEA UR8, UR5, UR8, 0x8 ;  /* 0x0000000805087291 */ /* 0x000fe2000f8e403f */
[----:B------:R-:W-:Y:S01]  /*1a30*/  CS2R R12, SRZ ;  /* 0x00000000000c7805 */ /* 0x000fe2000001ff00 */
[----:B------:R-:W-:Y:S01]  /*1a40*/  ULOP3.LUT UR7, UR7, 0x3fff, URZ, 0xc0, !UPT ;  /* 0x00003fff07077892 */ /* 0x000fe2000f8ec03f */
[----:B------:R-:W-:Y:S01]  /*1a50*/  CS2R R16, SRZ ;  /* 0x0000000000107805 */ /* 0x000fe2000001ff00 */
[----:B------:R-:W-:Y:S01]  /*1a60*/  UMOV UR9, 0xc0000010 ;  /* 0xc000001000097882 */ /* 0x000fe20000000000 */
[----:B------:R-:W-:Y:S01]  /*1a70*/  UMOV UR11, 0xc0000010 ;  /* 0xc0000010000b7882 */ /* 0x000fe20000000000 */
[----:B------:R-:W-:Y:S01]  /*1a80*/  ULOP3.LUT UR7, UR7, 0x10000, URZ, 0xfc, !UPT ;  /* 0x0001000007077892 */ /* 0x000fe2000f8efc3f */
[----:B------:R-:W-:-:S02]  /*1a90*/  CS2R R14, SRZ ;  /* 0x00000000000e7805 */ /* 0x000fc4000001ff00 */
[----:B------:R-:W-:Y:S02]  /*1aa0*/  CS2R R18, SRZ ;  /* 0x0000000000127805 */ /* 0x000fe4000001ff00 */
[----:B------:R-:W-:Y:S01]  /*1ab0*/  CS2R R20, SRZ ;  /* 0x0000000000147805 */ /* 0x000fe2000001ff00 */
[----:B------:R-:W-:Y:S01]  /*1ac0*/  UIMAD UR7, UR5, 0x140, UR7 ;  /* 0x00000140050778a4 */ /* 0x000fe2000f8e0207 */
[----:B------:R-:W-:Y:S02]  /*1ad0*/  CS2R R22, SRZ ;  /* 0x0000000000167805 */ /* 0x000fe4000001ff00 */
[----:B------:R-:W-:Y:S02]  /*1ae0*/  CS2R R104, SRZ ;  /* 0x0000000000687805 */ /* 0x000fe4000001ff00 */
[----:B------:R-:W-:Y:S01]  /*1af0*/  CS2R R106, SRZ ;  /* 0x00000000006a7805 */ /* 0x000fe2000001ff00 */
[----:B------:R-:W-:Y:S01]  /*1b00*/  UIADD3 UR16, UR7, 0x40, URZ ;  /* 0x0000004007107890 */ /* 0x000fe2000fffe03f */
[----:B------:R-:W-:Y:S01]  /*1b10*/  CS2R R110, SRZ ;  /* 0x00000000006e7805 */ /* 0x000fe2000001ff00 */
[----:B------:R-:W-:Y:S01]  /*1b20*/  UIADD3 UR17, UR7, 0x80, URZ ;  /* 0x0000008007117890 */ /* 0x000fe2000fffe03f */
[----:B------:R-:W-:Y:S01]  /*1b30*/  CS2R R108, SRZ ;  /* 0x00000000006c7805 */ /* 0x000fe2000001ff00 */
[----:B------:R-:W-:Y:S01]  /*1b40*/  UMOV UR10, UR7 ;  /* 0x00000007000a7c82 */ /* 0x000fe20008000000 */
[----:B------:R-:W-:Y:S01]  /*1b50*/  CS2R R112, SRZ ;  /* 0x0000000000707805 */ /* 0x000fe2000001ff00 */
[----:B------:R-:W-:Y:S01]  /*1b60*/  QGMMA.64x32x32.F32.E4M3.E4M3 R88, gdesc[UR8], RZ, !UPT ;  /* 0x00600000085879f3 */ /* 0x000fe2000c7008ff */
[----:B------:R-:W-:Y:S01]  /*1b70*/  UMOV UR10, UR16 ;  /* 0x00000010000a7c82 */ /* 0x000fe20008000000 */
[----:B------:R-:W-:Y:S01]  /*1b80*/  UIADD3 UR16, UR7, 0xc0, URZ ;  /* 0x000000c007107890 */ /* 0x000fe2000fffe03f */
[----:B------:R-:W-:Y:S01]  /*1b90*/  CS2R R114, SRZ ;  /* 0x0000000000727805 */ /* 0x000fe2000001ff00 */
[----:B------:R-:W-:Y:S01]  /*1ba0*/  UMOV UR11, 0xc0000010 ;  /* 0xc0000010000b7882 */ /* 0x000fe20000000000 */
[----:B------:R-:W-:Y:S01]  /*1bb0*/  UIADD3 UR7, UR7, 0x100, URZ ;  /* 0x0000010007077890 */ /* 0x000fe2000fffe03f */
[----:B------:R-:W-:Y:S01]  /*1bc0*/  QGMMA.64x32x32.F32.E4M3.E4M3 R72, gdesc[UR8], RZ, !UPT ;  /* 0x00600000084879f3 */ /* 0x000fe2000c7008ff */
[----:B------:R-:W-:Y:S01]  /*1bd0*/  UMOV UR10, UR17 ;  /* 0x00000011000a7c82 */ /* 0x000fe20008000000 */
[----:B------:R-:W-:Y:S01]  /*1be0*/  UMOV UR11, 0xc0000010 ;  /* 0xc0000010000b7882 */ /* 0x000fe20000000000 */
[----:B------:R-:W-:Y:S01]  /*1bf0*/  CS2R R116, SRZ ;  /* 0x0000000000747805 */ /* 0x000fe2000001ff00 */
[----:B------:R-:W-:Y:S01]  /*1c00*/  QGMMA.64x32x32.F32.E4M3.E4M3 R56, gdesc[UR8], RZ, !UPT ;  /* 0x00600000083879f3 */ /* 0x000fe2000c7008ff */
[----:B------:R-:W-:Y:S01]  /*1c10*/  UMOV UR10, UR16 ;  /* 0x00000010000a7c82 */ /* 0x000fe20008000000 */
[----:B------:R-:W-:Y:S01]  /*1c20*/  UMOV UR11, 0xc0000010 ;  /* 0xc0000010000b7882 */ /* 0x000fe20000000000 */
[----:B------:R-:W-:Y:S01]  /*1c30*/  CS2R R120, SRZ ;  /* 0x0000000000787805 */ /* 0x000fe2000001ff00 */
[----:B------:R-:W-:Y:S01]  /*1c40*/  QGMMA.64x32x32.F32.E4M3.E4M3 R40, gdesc[UR8], RZ, !UPT ;  /* 0x00600000082879f3 */ /* 0x000fe2000c7008ff */
[----:B------:R-:W-:Y:S01]  /*1c50*/  UMOV UR10, UR7 ;  /* 0x00000007000a7c82 */ /* 0x000fe20008000000 */
[----:B------:R-:W-:Y:S01]  /*1c60*/  ULDC UR7, c[0x0][0x50c] ;  /* 0x0001430000077ab9 */ /* 0x000fe20000000800 */
[----:B------:R-:W-:Y:S01]  /*1c70*/  UMOV UR11, 0xc0000010 ;  /* 0xc0000010000b7882 */ /* 0x000fe20000000000 */
[----:B------:R-:W-:Y:S01]  /*1c80*/  UISETP.NE.AND UP0, UPT, UR7, 0x1, UPT ;  /* 0x000000010700788c */ /* 0x000fe2000bf05270 */
[----:B------:R-:W-:Y:S01]  /*1c90*/  QGMMA.64x32x32.F32.E4M3.E4M3 R24, gdesc[UR8], RZ, !UPT, gsb0 ;  /* 0x00600000081879f3 */ /* 0x000fe2000c0008ff */
[----:B------:R-:W-:-:S02]  /*1ca0*/  CS2R R118, SRZ ;  /* 0x0000000000767805 */ /* 0x000fc4000001ff00 */
[----:B------:R-:W-:Y:S01]  /*1cb0*/  CS2R R122, SRZ ;  /* 0x00000000007a7805 */ /* 0x000fe2000001ff00 */
[----:B------:R-:W-:Y:S01]  /*1cc0*/  USEL UR7, URZ, 0x1, UP0 ;  /* 0x000000013f077887 */ /* 0x000fe20008000000 */
[----:B------:R-:W-:Y:S02]  /*1cd0*/  CS2R R124, SRZ ;  /* 0x00000000007c7805 */ /* 0x000fe4000001ff00 */
[----:B------:R-:W-:Y:S02]  /*1ce0*/  CS2R R126, SRZ ;  /* 0x00000000007e7805 */ /* 0x000fe4000001ff00 */
[----:B------:R-:W-:Y:S02]  /*1cf0*/  CS2R R128, SRZ ;  /* 0x0000000000807805 */ /* 0x000fe4000001ff00 */
[----:B------:R-:W-:Y:S02]  /*1d00*/  CS2R R130, SRZ ;  /* 0x0000000000827805 */ /* 0x000fe4000001ff00 */
[----:B------:R-:W-:-:S02]  /*1d10*/  CS2R R132, SRZ ;  /* 0x0000000000847805 */ /* 0x000fc4000001ff00 */
[----:B------:R-:W-:Y:S02]  /*1d20*/  ISETP.NE.AND P0, PT, RZ, UR7, PT ;  /* 0x00000007ff007c0c */ /* 0x000fe4000bf05270 */
        /* <DEDUP_REMOVED lines=16> */
[----:B------:R-:W-:Y:S01]  /*1e30*/  CS2R R166, SRZ ;  /* 0x0000000000a67805 */ /* 0x000fe2000001ff00 */
[----:B------:R-:W-:Y:S06]  /*1e40*/  @!P0 BRA `(.L_x_19) ;  /* 0x0000000400488947 */ /* 0x000fec0003800000 */
[----:B------:R-:W-:Y:S02]  /*1e50*/  WARPGROUP.DEPBAR.LE gsb0, 0x0 ;  /* 0x00008000000079c5 */ /* 0x000fe40000010000 */
[----:B------:R-:W-:-:S01]  /*1e60*/  FADD R167, RZ, R88 ;  /* 0x00000058ffa77221 */ /* 0x000fc20000000000 */
[----:B------:R-:W-:Y:S01]  /*1e70*/  FADD R166, RZ, R89 ;  /* 0x00000059ffa67221 */ /* 0x000fe20000000000 */
        /* <DEDUP_REMOVED lines=78> */
[----:B------:R-:W-:-:S06]  /*2360*/  UMOV UR6, URZ ;  /* 0x0000003f00067c82 */ /* 0x000fcc0008000000 */
.L_x_19:
[----:B------:R-:W-:-:S04]  /*2370*/  UIADD3 UR20, UR5, 0x1, URZ ;  /* 0x0000000105147890 */ /* 0x000fc8000fffe03f */
[----:B------:R-:W-:-:S04]  /*2380*/  UISETP.NE.AND UP0, UPT, UR20, 0x19, UPT ;  /* 0x000000191400788c */ /* 0x000fc8000bf05270 */
[----:B------:R-:W-:Y:S02]  /*2390*/  USEL UR8, URZ, 0x1, UP0 ;  /* 0x000000013f087887 */ /* 0x000fe40008000000 */
[----:B------:R-:W-:Y:S02]  /*23a0*/  USEL UR20, UR20, URZ, UP0 ;  /* 0x0000003f14147287 */ /* 0x000fe40008000000 */
[----:B------:R-:W-:-:S06]  /*23b0*/  ULOP3.LUT UR8, UR4, UR8, URZ, 0x3c, !UPT ;  /* 0x0000000804087292 */ /* 0x000fcc000f8e3c3f */
[----:B------:R-:W-:Y:S01]  /*23c0*/  IMAD.U32 R169, RZ, RZ, UR8 ;  /* 0x00000008ffa97e24 */ /* 0x000fe2000f8e00ff */
[----:B------:R-:W-:-:S06]  /*23d0*/  UMOV UR8, 0x1 ;  /* 0x0000000100087882 */ /* 0x000fcc0000000000 */
.L_x_14:
[----:B------:R-:W-:-:S04]  /*23e0*/  UISETP.LT.AND UP0, UPT, UR12, 0x1, UPT ;  /* 0x000000010c00788c */ /* 0x000fc8000bf01270 */
[----:B------:R-:W-:-:S04]  /*23f0*/  USEL UR9, UR12, 0x1, UP0 ;  /* 0x000000010c097887 */ /* 0x000fc80008000000 */
[----:B------:R-:W-:-:S04]  /*2400*/  UIADD3 UR9, UR12, -UR9, URZ ;  /* 0x800000090c097290 */ /* 0x000fc8000fffe03f */
[----:B------:R-:W-:-:S06]  /*2410*/  UISETP.GE.AND UP0, UPT, UR9, 0x1, UPT ;  /* 0x000000010900788c */ /* 0x000fcc000bf06270 */
[----:B------:R-:W-:-:S13]  /*2420*/  PLOP3.LUT P0, PT, PT, PT, UP0, 0x80, 0x0 ;  /* 0x000000000000781c */ /* 0x000fda0003f0f008 */
[----:B------:R-:W-:Y:S05]  /*2430*/  @!P0 BRA `(.L_x_20) ;  /* 0x0000000800888947 */ /* 0x000fea0003800000 */
[----:B01----:R-:W-:Y:S01]  /*2440*/  IMAD.U32 R6, RZ, RZ, UR9 ;  /* 0x00000009ff067e24 */ /* 0x003fe2000f8e00ff */
[----:B------:R-:W-:Y:S01]  /*2450*/  UMOV UR27, UR5 ;  /* 0x00000005001b7c82 */ /* 0x000fe20008000000 */
[----:B------:R-:W-:-:S05]  /*2460*/  ULDC UR30, c[0x0][0x50c] ;  /* 0x00014300001e7ab9 */ /* 0x000fca0000000800 */
.L_x_28:
[----:B------:R-:W-:-:S06]  /*2470*/  UISETP.NE.AND UP0, UPT, UR25, 0x3, UPT ;  /* 0x000000031900788c */ /* 0x000fcc000bf05270 */
[----:B------:R-:W-:-:S13]  /*2480*/  PLOP3.LUT P1, PT, PT, PT, UP0, 0x80, 0x0 ;  /* 0x000000000000781c */ /* 0x000fda0003f2f008 */
[----:B01----:R-:W-:Y:S05]  /*2490*/  @!P1 BRA `(.L_x_21) ;  /* 0x0000000000049947 */ /* 0x003fea0003800000 */
[----:B------:R-:W-:Y:S01]  /*24a0*/  BPT.TRAP 0x1 ;  /* 0x000000040000795c */ /* 0x000fe20000300000 */
.L_x_21:
[----:B------:R-:W0:Y:S01]  /*24b0*/  S2UR UR9, SR_CgaCtaId ;  /* 0x00000000000979c3 */ /* 0x000e220000008800 */
[----:B------:R-:W-:Y:S01]  /*24c0*/  UMOV UR14, 0x400 ;  /* 0x00000400000e7882 */ /* 0x000fe20000000000 */
[----:B------:R-:W-:Y:S01]  /*24d0*/  SHF.L.U32 R7, R169, 0x1f, RZ ;  /* 0x0000001fa9077819 */ /* 0x000fe200000006ff */
[----:B0-----:R-:W-:-:S04]  /*24e0*/  ULEA UR14, UR9, UR14, 0x18 ;  /* 0x0000000e090e7291 */ /* 0x001fc8000f8ec03f */
[----:B------:R-:W-:-:S09]  /*24f0*/  ULEA UR9, UR20, UR14, 0x3 ;  /* 0x0000000e14097291 */ /* 0x000fd2000f8e183f */
[----:B------:R0:W1:Y:S01]  /*2500*/  SYNCS.PHASECHK.TRANS64.TRYWAIT P0, [UR9], R7 ;  /* 0x00000007ff0075a7 */ /* 0x0000620008000149 */
[----:B------:R-:W-:Y:S05]  /*2510*/  @!P1 BRA `(.L_x_22) ;  /* 0x0000000000049947 */ /* 0x000fea0003800000 */
[----:B------:R-:W-:Y:S01]  /*2520*/  BPT.TRAP 0x1 ;  /* 0x000000040000795c */ /* 0x000fe20000300000 */
.L_x_22:
[----:B-1----:R-:W-:Y:S05]  /*2530*/  @P0 BRA `(.L_x_23) ;  /* 0x0000000000080947 */ /* 0x002fea0003800000 */
[----:B------:R-:W1:Y:S02]  /*2540*/  SYNCS.PHASECHK.TRANS64.TRYWAIT P0, [UR9], R7 ;  /* 0x00000007ff0075a7 */ /* 0x000e640008000149 */
[----:B-1----:R-:W-:Y:S05]  /*2550*/  @!P0 BRA `(.L_x_24) ;  /* 0x0000009800008947 */ /* 0x002fea0003800000 */
.L_x_23:
[----:B------:R-:W-:Y:S01]  /*2560*/  UIADD3 UR9, UR14, 0x19280, URZ ;  /* 0x000192800e097890 */ /* 0x000fe2000fffe03f */
[----:B------:R-:W-:Y:S01]  /*2570*/  WARPGROUP.ARRIVE ;  /* 0x00000000000079c5 */ /* 0x000fe20000000000 */
[----:B------:R-:W-:Y:S02]  /*2580*/  UISETP.NE.AND UP0, UPT, UR7, URZ, UPT ;  /* 0x0000003f0700728c */ /* 0x000fe4000bf05270 */
[----:B------:R-:W-:Y:S02]  /*2590*/  USHF.R.U32.HI UR9, URZ, 0x4, UR9 ;  /* 0x000000043f097899 */ /* 0x000fe40008011609 */
[----:B------:R-:W-:Y:S02]  /*25a0*/  ULOP3.LUT UR7, UR15, 0x10000, URZ, 0xfc, !UPT ;  /* 0x000100000f077892 */ /* 0x000fe4000f8efc3f */
[----:B------:R-:W-:Y:S02]  /*25b0*/  ULOP3.LUT UR9, UR9, 0x3fff, URZ, 0xc0, !UPT ;  /* 0x00003fff09097892 */ /* 0x000fe4000f8ec03f */
[----:B------:R-:W-:-:S02]  /*25c0*/  USEL UR8, UR8, URZ, !UP0 ;  /* 0x0000003f08087287 */ /* 0x000fc4000c000000 */
[----:B------:R-:W-:Y:S02]  /*25d0*/  ULEA UR7, UR20, UR7, 0x8 ;  /* 0x0000000714077291 */ /* 0x000fe4000f8e403f */
[----:B------:R-:W-:Y:S02]  /*25e0*/  ULOP3.LUT UR9, UR9, 0x10000, URZ, 0xfc, !UPT ;  /* 0x0001000009097892 */ /* 0x000fe4000f8efc3f */
[----:B------:R-:W-:Y:S02]  /*25f0*/  UISETP.NE.U32.AND UP0, UPT, UR8, URZ, UPT ;  /* 0x0000003f0800728c */ /* 0x000fe4000bf05070 */
[----:B------:R-:W-:Y:S01]  /*2600*/  UIMAD UR18, UR20, 0x140, UR9 ;  /* 0x00000140141278a4 */ /* 0x000fe2000f8e0209 */
[----:B------:R-:W-:Y:S02]  /*2610*/  UMOV UR8, UR7 ;  /* 0x0000000700087c82 */ /* 0x000fe40008000000 */
[----:B------:R-:W-:Y:S01]  /*2620*/  UMOV UR9, 0xc0000010 ;  /* 0xc000001000097882 */ /* 0x000fe20000000000 */
[----:B------:R-:W-:-:S02]  /*2630*/  UIADD3 UR7, UR18, 0x40, URZ ;  /* 0x0000004012077890 */ /* 0x000fc4000fffe03f */
[----:B------:R-:W-:Y:S02]  /*2640*/  UIADD3 UR28, UR18, 0x80, URZ ;  /* 0x00000080121c7890 */ /* 0x000fe4000fffe03f */
[----:B------:R-:W-:Y:S01]  /*2650*/  UMOV UR10, UR18 ;  /* 0x00000012000a7c82 */ /* 0x000fe20008000000 */
[----:B------:R-:W-:Y:S01]  /*2660*/  UMOV UR11, 0xc0000010 ;  /* 0xc0000010000b7882 */ /* 0x000fe20000000000 */
[----:B------:R-:W-:Y:S01]  /*2670*/  UIADD3 UR29, UR18, 0xc0, URZ ;  /* 0x000000c0121d7890 */ /* 0x000fe2000fffe03f */
[----:B------:R-:W-:Y:S01]  /*2680*/  QGMMA.64x32x32.F32.E4M3.E4M3 R88, gdesc[UR8], R88, UP0 ;  /* 0x00600000085879f3 */ /* 0x000fe2000bf00858 */
[----:B------:R-:W-:Y:S01]  /*2690*/  UMOV UR10, UR7 ;  /* 0x00000007000a7c82 */ /* 0x000fe20008000000 */
[----:B------:R-:W-:Y:S01]  /*26a0*/  UIADD3 UR7, UR18, 0x100, URZ ;  /* 0x0000010012077890 */ /* 0x000fe2000fffe03f */
[----:B------:R-:W-:Y:S01]  /*26b0*/  UMOV UR11, 0xc0000010 ;  /* 0xc0000010000b7882 */ /* 0x000fe20000000000 */
[----:B------:R-:W-:Y:S01]  /*26c0*/  UMOV UR16, UR8 ;  /* 0x0000000800107c82 */ /* 0x000fe20008000000 */
[----:B------:R-:W-:Y:S01]  /*26d0*/  UMOV UR17, UR9 ;  /* 0x0000000900117c82 */ /* 0x000fe20008000000 */
[----:B------:R-:W-:Y:S01]  /*26e0*/  QGMMA.64x32x32.F32.E4M3.E4M3 R72, gdesc[UR8], R72, UP0 ;  /* 0x00600000084879f3 */ /* 0x000fe2000bf00848 */
[----:B------:R-:W-:Y:S01]  /*26f0*/  UMOV UR18, UR28 ;  /* 0x0000001c00127c82 */ /* 0x000fe20008000000 */
[----:B------:R-:W-:Y:S01]  /*2700*/  UMOV UR19, 0xc0000010 ;  /* 0xc000001000137882 */ /* 0x000fe20000000000 */
[----:B------:R-:W-:Y:S01]  /*2710*/  UMOV UR10, UR29 ;  /* 0x0000001d000a7c82 */ /* 0x000fe20008000000 */
[----:B------:R-:W-:Y:S01]  /*2720*/  UMOV UR11, 0xc0000010 ;  /* 0xc0000010000b7882 */ /* 0x000fe20000000000 */
[----:B------:R-:W-:Y:S01]  /*2730*/  QGMMA.64x32x32.F32.E4M3.E4M3 R56, gdesc[UR16], R56, UP0 ;  /* 0x00600000103879f3 */ /* 0x000fe2000bf00838 */
[----:B------:R-:W-:-:S03]  /*2740*/  UIADD3 UR6, UR6, 0x1, URZ ;  /* 0x0000000106067890 */ /* 0x000fc6000fffe03f */
[----:B------:R-:W-:Y:S01]  /*2750*/  QGMMA.64x32x32.F32.E4M3.E4M3 R40, gdesc[UR8], R40, UP0 ;  /* 0x00600000082879f3 */ /* 0x000fe2000bf00828 */
[----:B------:R-:W-:Y:S01]  /*2760*/  UMOV UR10, UR7 ;  /* 0x00000007000a7c82 */ /* 0x000fe20008000000 */
[----:B------:R-:W-:Y:S02]  /*2770*/  UMOV UR11, 0xc0000010 ;  /* 0xc0000010000b7882 */ /* 0x000fe40000000000 */
[----:B------:R-:W-:Y:S01]  /*2780*/  QGMMA.64x32x32.F32.E4M3.E4M3 R24, gdesc[UR8], R24, UP0, gsb0 ;  /* 0x00600000081879f3 */ /* 0x000fe2000b800818 */
[----:B------:R-:W-:-:S04]  /*2790*/  UISETP.NE.AND UP0, UPT, UR6, UR30, UPT ;  /* 0x0000001e0600728c */ /* 0x000fc8000bf05270 */
[----:B------:R-:W-:-:S06]  /*27a0*/  USEL UR7, URZ, 0x1, UP0 ;  /* 0x000000013f077887 */ /* 0x000fcc0008000000 */
[----:B------:R-:W-:Y:S01]  /*27b0*/  ISETP.NE.AND P0, PT, RZ, UR7, PT ;  /* 0x00000007ff007c0c */ /* 0x000fe2000bf05270 */
[----:B------:R-:W-:-:S12]  /*27c0*/  WARPGROUP.DEPBAR.LE gsb0, 0x1 ;  /* 0x00008000000079c5 */ /* 0x000fd80000010100 */
[----:B------:R-:W-:Y:S05]  /*27d0*/  @!P0 BRA `(.L_x_25) ;  /* 0x0000000400488947 */ /* 0x000fea0003800000 */
[----:B------:R-:W-:Y:S02]  /*27e0*/  WARPGROUP.DEPBAR.LE gsb0, 0x0 ;  /* 0x00008000000079c5 */ /* 0x000fe40000010000 */
[----:B------:R-:W-:-:S01]  /*27f0*/  FADD R167, R88, R167 ;  /* 0x000000a758a77221 */ /* 0x000fc20000000000 */
[----:B------:R-:W-:Y:S01]  /*2800*/  FADD R166, R89, R166 ;  /* 0x000000a659a67221 */ /* 0x000fe20000000000 */
        /* <DEDUP_REMOVED lines=78> */
[----:B------:R-:W-:-:S06]  /*2cf0*/  UMOV UR6, URZ ;  /* 0x0000003f00067c82 */ /* 0x000fcc0008000000 */
.L_x_25:
[----:B------:R-:W-:Y:S05]  /*2d00*/  @!P1 BRA `(.L_x_26) ;  /* 0x0000000000049947 */ /* 0x000fea0003800000 */
[----:B------:R-:W-:Y:S01]  /*2d10*/  BPT.TRAP 0x1 ;  /* 0x000000040000795c */ /* 0x000fe20000300000 */
.L_x_26:
[----:B------:R-:W-:Y:S02]  /*2d20*/  UISETP.GT.U32.AND UP0, UPT, UR13, 0x1, UPT ;  /* 0x000000010d00788c */ /* 0x000fe4000bf04070 */
[----:B------:R-:W-:-:S04]  /*2d30*/  ULEA UR8, UR27, UR14, 0x3 ;  /* 0x0000000e1b087291 */ /* 0x000fc8000f8e183f */
[----:B------:R-:W-:Y:S01]  /*2d40*/  UIADD3 UR8, UR8, 0xc8, URZ ;  /* 0x000000c808087890 */ /* 0x000fe2000fffe03f */
[----:B------:R-:W-:-:S03]  /*2d50*/  PLOP3.LUT P0, PT, PT, PT, UP0, 0x80, 0x0 ;  /* 0x000000000000781c */ /* 0x000fc60003f0f008 */
[----:B------:R-:W-:-:S09]  /*2d60*/  UPRMT UR8, URZ, 0x654, UR8 ;  /* 0x000006543f087896 */ /* 0x000fd20008000008 */
[----:B------:R-:W-:Y:S01]  /*2d70*/  SYNCS.ARRIVE.TRANS64.RED.A1T0 RZ, [UR8], RZ ;  /* 0x000000ffffff79a7 */ /* 0x000fe20008100408 */
[----:B------:R-:W-:Y:S05]  /*2d80*/  @P0 BRA `(.L_x_27) ;  /* 0x0000000000040947 */ /* 0x000fea0003800000 */
[----:B------:R-:W-:Y:S01]  /*2d90*/  BPT.TRAP 0x1 ;  /* 0x000000040000795c */ /* 0x000fe20000300000 */
.L_x_27:
[----:B------:R-:W-:Y:S01]  /*2da0*/  UIADD3 UR20, UR20, 0x1, URZ ;  /* 0x0000000114147890 */ /* 0x000fe2000fffe03f */
[C---:B------:R-:W-:Y:S01]  /*2db0*/  ISETP.GT.AND P0, PT, R6.reuse, 0x1, PT ;  /* 0x000000010600780c */ /* 0x040fe20003f04270 */
[----:B------:R-:W-:Y:S01]  /*2dc0*/  UIADD3 UR27, UR27, 0x1, URZ ;  /* 0x000000011b1b7890 */ /* 0x000fe2000fffe03f */
[----:B------:R-:W-:Y:S01]  /*2dd0*/  VIADD R6, R6, 0xffffffff ;  /* 0xffffffff06067836 */ /* 0x000fe20000000000 */
[----:B------:R-:W-:Y:S02]  /*2de0*/  UISETP.NE.AND UP0, UPT, UR20, 0x19, UPT ;  /* 0x000000191400788c */ /* 0x000fe4000bf05270 */
[----:B------:R-:W-:Y:S02]  /*2df0*/  UISETP.NE.AND UP1, UPT, UR27, 0x19, UPT ;  /* 0x000000191b00788c */ /* 0x000fe4000bf25270 */
[----:B------:R-:W-:Y:S02]  /*2e00*/  USEL UR8, URZ, 0x1, UP0 ;  /* 0x000000013f087887 */ /* 0x000fe40008000000 */
[----:B------:R-:W-:-:S02]  /*2e10*/  USEL UR20, UR20, URZ, UP0 ;  /* 0x0000003f14147287 */ /* 0x000fc40008000000 */
[----:B------:R-:W-:Y:S02]  /*2e20*/  USEL UR27, UR27, URZ, UP1 ;  /* 0x0000003f1b1b7287 */ /* 0x000fe40008800000 */
[----:B------:R-:W-:Y:S01]  /*2e30*/  LOP3.LUT R169, R169, UR8, RZ, 0x3c, !PT ;  /* 0x00000008a9a97c12 */ /* 0x000fe2000f8e3cff */
[----:B------:R-:W-:Y:S01]  /*2e40*/  UMOV UR8, 0x1 ;  /* 0x0000000100087882 */ /* 0x000fe20000000000 */
[----:B------:R-:W-:Y:S08]  /*2e50*/  @P0 BRA `(.L_x_28) ;  /* 0xfffffff400840947 */ /* 0x000ff0000383ffff */
.L_x_20:
[----:B------:R-:W-:Y:S01]  /*2e60*/  UISETP.NE.AND UP0, UPT, UR6, URZ, UPT ;  /* 0x0000003f0600728c */ /* 0x000fe2000bf05270 */
[----:B01----:R-:W0:Y:S03]  /*2e70*/  LDC R6, c[0x0][0x28c] ;  /* 0x0000a300ff067b82 */ /* 0x003e260000000800 */
[----:B------:R-:W-:-:S06]  /*2e80*/  USEL UR6, URZ, 0x1, !UP0 ;  /* 0x000000013f067887 */ /* 0x000fcc000c000000 */
[----:B------:R-:W-:Y:S02]  /*2e90*/  ISETP.NE.AND P0, PT, RZ, UR6, PT ;  /* 0x00000006ff007c0c */ /* 0x000fe4000bf05270 */
[----:B0-----:R-:W-:-:S11]  /*2ea0*/  ISETP.GE.AND P1, PT, R6, 0x1, PT ;  /* 0x000000010600780c */ /* 0x001fd60003f26270 */
[----:B------:R-:W-:Y:S05]  /*2eb0*/  @!P0 BRA `(.L_x_29) ;  /* 0x0000000400448947 */ /* 0x000fea0003800000 */
[----:B------:R-:W-:Y:S02]  /*2ec0*/  WARPGROUP.DEPBAR.LE gsb0, 0x0 ;  /* 0x00008000000079c5 */ /* 0x000fe40000010000 */
[----:B------:R-:W-:Y:S01]  /*2ed0*/  FADD R167, R88, R167 ;  /* 0x000000a758a77221 */ /* 0x000fe20000000000 */
        /* <DEDUP_REMOVED lines=78> */
[----:B------:R-:W-:-:S07]  /*33c0*/  FADD R10, R10, R39 ;  /* 0x000000270a0a7221 */ /* 0x000fce0000000000 */
.L_x_29:
[----:B------:R-:W-:Y:S02]  /*33d0*/  WARPGROUP.DEPBAR.LE gsb0, 0x0 ;  /* 0x00008000000079c5 */ /* 0x000fe40000010000 */
[----:B------:R-:W-:Y:S05]  /*33e0*/  @!P1 BRA `(.L_x_30) ;  /* 0x0000000000489947 */ /* 0x000fea0003800000 */
[----:B------:R-:W-:-:S06]  /*33f0*/  UISETP.NE.AND UP0, UPT, UR25, 0x3, UPT ;  /* 0x000000031900788c */ /* 0x000fcc000bf05270 */
[----:B------:R-:W-:-:S13]  /*3400*/  PLOP3.LUT P0, PT, PT, PT, UP0, 0x80, 0x0 ;  /* 0x000000000000781c */ /* 0x000fda0003f0f008 */
[----:B------:R-:W-:Y:S05]  /*3410*/  @!P0 BRA `(.L_x_31) ;  /* 0x0000000000048947 */ /* 0x000fea0003800000 */
[----:B------:R-:W-:Y:S01]  /*3420*/  BPT.TRAP 0x1 ;  /* 0x000000040000795c */ /* 0x000fe20000300000 */
.L_x_31:
[----:B------:R-:W-:-:S04]  /*3430*/  UISETP.LT.AND UP0, UPT, UR12, 0x1, UPT ;  /* 0x000000010c00788c */ /* 0x000fc8000bf01270 */
[----:B------:R-:W-:Y:S02]  /*3440*/  USEL UR8, UR12, 0x1, UP0 ;  /* 0x000000010c087887 */ /* 0x000fe40008000000 */
[----:B------:R-:W-:Y:S02]  /*3450*/  UISETP.GT.U32.AND UP0, UPT, UR13, 0x1, UPT ;  /* 0x000000010d00788c */ /* 0x000fe4000bf04070 */
[----:B------:R-:W-:-:S04]  /*3460*/  UIADD3 UR8, UR5, UR12, -UR8 ;  /* 0x0000000c05087290 */ /* 0x000fc8000fffe808 */
[----:B------:R-:W-:Y:S01]  /*3470*/  UIMAD.WIDE.U32 UR6, UR8, 0x51eb851f, URZ ;  /* 0x51eb851f080678a5 */ /* 0x000fe2000f8e003f */
[----:B------:R-:W-:-:S03]  /*3480*/  PLOP3.LUT P0, PT, PT, PT, UP0, 0x80, 0x0 ;  /* 0x000000000000781c */ /* 0x000fc60003f0f008 */
[----:B------:R-:W-:-:S04]  /*3490*/  USHF.R.U32.HI UR6, URZ, 0x3, UR7 ;  /* 0x000000033f067899 */ /* 0x000fc80008011607 */
[----:B------:R-:W-:-:S04]  /*34a0*/  UIMAD UR8, UR6, -0x19, UR8 ;  /* 0xffffffe7060878a4 */ /* 0x000fc8000f8e0208 */
[----:B------:R-:W-:-:S04]  /*34b0*/  ULEA UR8, UR8, UR14, 0x3 ;  /* 0x0000000e08087291 */ /* 0x000fc8000f8e183f */
[----:B------:R-:W-:-:S04]  /*34c0*/  UIADD3 UR8, UR8, 0xc8, URZ ;  /* 0x000000c808087890 */ /* 0x000fc8000fffe03f */
[----:B------:R-:W-:-:S09]  /*34d0*/  UPRMT UR8, URZ, 0x654, UR8 ;  /* 0x000006543f087896 */ /* 0x000fd20008000008 */
[----:B------:R-:W-:Y:S01]  /*34e0*/  SYNCS.ARRIVE.TRANS64.RED.A1T0 RZ, [UR8], RZ ;  /* 0x000000ffffff79a7 */ /* 0x000fe20008100408 */
[----:B------:R-:W-:Y:S05]  /*34f0*/  @P0 BRA `(.L_x_30) ;  /* 0x0000000000040947 */ /* 0x000fea0003800000 */
[----:B------:R-:W-:Y:S01]  /*3500*/  BPT.TRAP 0x1 ;  /* 0x000000040000795c */ /* 0x000fe20000300000 */
.L_x_30:
[----:B------:R-:W0:Y:S01]  /*3510*/  LDC R28, c[0x0][0x288] ;  /* 0x0000a200ff1c7b82 */ /* 0x000e220000000800 */
[--C-:B------:R-:W-:Y:S01]  /*3520*/  SHF.R.U32.HI R6, RZ, 0x2, R0.reuse ;  /* 0x00000002ff067819 */ /* 0x100fe20000011600 */
[----:B------:R-:W-:Y:S01]  /*3530*/  IMAD R31, R4, 0xa0, RZ ;  /* 0x000000a0041f7824 */ /* 0x000fe200078e02ff */
[----:B------:R-:W-:Y:S01]  /*3540*/  LOP3.LUT R24, R0, 0x60, RZ, 0xc0, !PT ;  /* 0x0000006000187812 */ /* 0x000fe200078ec0ff */
[----:B------:R-:W-:Y:S01]  /*3550*/  UIADD3 UR9, UR12, UR5, URZ ;  /* 0x000000050c097290 */ /* 0x000fe2000fffe03f */
[----:B------:R-:W-:Y:S01]  /*3560*/  SHF.R.U32.HI R25, RZ, 0x7, R0 ;  /* 0x00000007ff197819 */ /* 0x000fe20000011600 */
[----:B------:R-:W-:Y:S01]  /*3570*/  USHF.R.S32.HI UR10, URZ, 0x1f, UR26 ;  /* 0x0000001f3f0a7899 */ /* 0x000fe2000801141a */
[----:B------:R-:W-:Y:S01]  /*3580*/  LOP3.LUT R7, R6, 0x7, RZ, 0xc0, !PT ;  /* 0x0000000706077812 */ /* 0x000fe200078ec0ff */
[----:B------:R-:W-:Y:S01]  /*3590*/  UISETP.GT.U32.AND UP0, UPT, UR9, 0x18, UPT ;  /* 0x000000180900788c */ /* 0x000fe2000bf04070 */
[----:B------:R-:W-:Y:S01]  /*35a0*/  SHF.R.U32.HI R26, RZ, 0x1, R24 ;  /* 0x00000001ff1a7819 */ /* 0x000fe20000011618 */
[----:B------:R-:W-:Y:S01]  /*35b0*/  ULDC.64 UR6, c[0x0][0x5d0] ;  /* 0x0001740000067ab9 */ /* 0x000fe20000000a00 */
[----:B------:R-:W-:Y:S01]  /*35c0*/  LOP3.LUT R6, R25, 0x1, RZ, 0xc0, !PT ;  /* 0x0000000119067812 */ /* 0x000fe200078ec0ff */
[----:B------:R-:W-:Y:S01]  /*35d0*/  ULDC UR11, c[0x0][0x284] ;  /* 0x0000a100000b7ab9 */ /* 0x000fe20000000800 */
[----:B------:R-:W-:Y:S01]  /*35e0*/  IADD3 R25, RZ, -R26, -R7 ;  /* 0x8000001aff197210 */ /* 0x000fe20007ffe807 */
[----:B------:R-:W-:-:S02]  /*35f0*/  UIMAD UR5, UR10, UR6, URZ ;  /* 0x000000060a0572a4 */ /* 0x000fc4000f8e023f */
[----:B------:R-:W-:Y:S01]  /*3600*/  IMAD.U32 R33, RZ, RZ, UR6 ;  /* 0x00000006ff217e24 */ /* 0x000fe2000f8e00ff */
[----:B------:R-:W-:Y:S01]  /*3610*/  UISETP.LT.U32.AND UP0, UPT, UR12, 0x19, UP0 ;  /* 0x000000190c00788c */ /* 0x000fe20008701070 */
[C---:B------:R-:W-:Y:S01]  /*3620*/  IMAD.SHL.U32 R24, R6.reuse, 0x40, RZ ;  /* 0x0000004006187824 */ /* 0x040fe200078e00ff */
[----:B------:R-:W-:Y:S01]  /*3630*/  UISETP.GE.U32.AND UP1, UPT, UR12, 0x19, UPT ;  /* 0x000000190c00788c */ /* 0x000fe2000bf26070 */
[----:B------:R-:W-:Y:S01]  /*3640*/  IMAD R27, R6, -0x40, R25 ;  /* 0xffffffc0061b7824 */ /* 0x000fe200078e0219 */
[----:B------:R-:W-:Y:S01]  /*3650*/  LOP3.LUT R6, R0, 0x3, RZ, 0xc0, !PT ;  /* 0x0000000300067812 */ /* 0x000fe200078ec0ff */
[----:B------:R-:W-:Y:S01]  /*3660*/  UIMAD UR8, UR26, UR7, UR5 ;  /* 0x000000071a0872a4 */ /* 0x000fe2000f8e0205 */
[----:B------:R-:W-:Y:S01]  /*3670*/  LOP3.LUT R7, R24, 0x40, R7, 0xe2, !PT ;  /* 0x0000004018077812 */ /* 0x000fe200078ee207 */
[----:B------:R-:W-:Y:S01]  /*3680*/  IMAD.SHL.U32 R24, R0, 0x2, RZ ;  /* 0x0000000200187824 */ /* 0x000fe200078e00ff */
[----:B0-----:R-:W-:Y:S01]  /*3690*/  ISETP.GE.AND P0, PT, R31, R28, PT ;  /* 0x0000001c1f00720c */ /* 0x001fe20003f06270 */
[----:B------:R-:W-:Y:S01]  /*36a0*/  IMAD R30, R6, -0x2, R28 ;  /* 0xfffffffe061e7824 */ /* 0x000fe200078e021c */
[----:B------:R-:W-:Y:S01]  /*36b0*/  UIMAD.WIDE.U32 UR6, UR9, 0x51eb851f, URZ ;  /* 0x51eb851f090678a5 */ /* 0x000fe2000f8e003f */
[----:B------:R-:W-:Y:S01]  /*36c0*/  IMAD.SHL.U32 R6, R5, 0x80, RZ ;  /* 0x0000008005067824 */ /* 0x000fe200078e00ff */
[----:B------:R-:W-:Y:S01]  /*36d0*/  LOP3.LUT R24, R31, 0x6, R24, 0xf8, !PT ;  /* 0x000000061f187812 */ /* 0x000fe200078ef818 */
[----:B------:R-:W-:Y:S01]  /*36e0*/  USEL UR5, URZ, 0x1, !UP0 ;  /* 0x000000013f057887 */ /* 0x000fe2000c000000 */
[----:B------:R-:W-:Y:S01]  /*36f0*/  IMAD.WIDE R28, R5, 0x80, RZ ;  /* 0x00000080051c7825 */ /* 0x000fe200078e02ff */
[----:B------:R-:W-:Y:S01]  /*3700*/  USHF.R.U32.HI UR6, URZ, 0x3, UR7 ;  /* 0x000000033f067899 */ /* 0x000fe20008011607 */
[C---:B------:R-:W-:Y:S01]  /*3710*/  ISETP.GE.OR P0, PT, R6.reuse, UR11, P0 ;  /* 0x0000000b06007c0c */ /* 0x040fe20008706670 */
[----:B------:R-:W-:Y:S01]  /*3720*/  ULOP3.LUT UR4, UR4, UR5, URZ, 0x3c, !UPT ;  /* 0x0000000504047292 */ /* 0x000fe2000f8e3c3f */
[----:B------:R-:W-:Y:S01]  /*3730*/  SHF.R.S32.HI R25, RZ, 0x1f, R24 ;  /* 0x0000001fff197819 */ /* 0x000fe20000011418 */
[----:B------:R-:W-:Y:S01]  /*3740*/  UIMAD UR5, UR6, -0x19, UR9 ;  /* 0xffffffe7060578a4 */ /* 0x000fe2000f8e0209 */
[----:B------:R-:W-:Y:S01]  /*3750*/  IADD3 R27, -R6, UR11, R27 ;  /* 0x0000000b061b7c10 */ /* 0x000fe2000fffe11b */
[----:B------:R-:W-:Y:S01]  /*3760*/  @UP1 ULOP3.LUT UR4, UR4, 0x1, UR6, 0x78, !UPT ;  /* 0x0000000104041892 */ /* 0x000fe2000f8e7806 */
[----:B------:R-:W-:Y:S01]  /*3770*/  LOP3.LUT R35, R28, R7, R26, 0xfe, !PT ;  /* 0x000000071c237212 */ /* 0x000fe200078efe1a */
[----:B------:R-:W-:-:S04]  /*3780*/  IMAD.WIDE.U32 R4, R33, UR26, R24 ;  /* 0x0000001a21047c25 */ /* 0x000fc8000f8e0018 */
[----:B------:R-:W-:Y:S02]  /*3790*/  VIADD R5, R5, UR8 ;  /* 0x0000000805057c36 */ /* 0x000fe40008000000 */
[----:B------:R-:W-:Y:S02]  /*37a0*/  IMAD.IADD R30, R30, 0x1, -R31 ;  /* 0x000000011e1e7824 */ /* 0x000fe400078e0a1f */
[----:B------:R-:W-:Y:S01]  /*37b0*/  IMAD.MOV.U32 R26, RZ, RZ, -0x1 ;  /* 0xffffffffff1a7424 */ /* 0x000fe200078e00ff */
[----:B------:R-:W-:Y:S06]  /*37c0*/  @P0 BRA `(.L_x_32) ;  /* 0x0000005c00180947 */ /* 0x000fec0003800000 */
[----:B------:R-:W0:Y:S01]  /*37d0*/  LDC.64 R32, c[0x0][0x5c8] ;  /* 0x00017200ff207b82 */ /* 0x000e220000000a00 */
[----:B------:R-:W-:Y:S01]  /*37e0*/  ULDC.64 UR6, c[0x0][0x5c0] ;  /* 0x0001700000067ab9 */ /* 0x000fe20000000a00 */
[----:B------:R-:W-:Y:S01]  /*37f0*/  BSSY B0, `(.L_x_32) ;  /* 0x00005c3000007945 */ /* 0x000fe20003800000 */
[-C--:B0-----:R-:W-:Y:S02]  /*3800*/  IMAD R6, R29, R32.reuse, RZ ;  /* 0x000000201d067224 */ /* 0x081fe400078e02ff */
[----:B------:R-:W-:-:S04]  /*3810*/  IMAD.WIDE.U32 R4, R35, R32, R4 ;  /* 0x0000002023047225 */ /* 0x000fc800078e0004 */
[----:B------:R-:W-:Y:S01]  /*3820*/  IMAD R31, R35, R33, R6 ;  /* 0x00000021231f7224 */ /* 0x000fe200078e0206 */
[----:B------:R-:W-:Y:S02]  /*3830*/  LEA R7, P0, R32, R4, 0x3 ;  /* 0x0000000420077211 */ /* 0x000fe400078018ff */
[----:B------:R-:W-:Y:S01]  /*3840*/  IADD3 R6, P1, R4, UR6, RZ ;  /* 0x0000000604067c10 */ /* 0x000fe2000ff3e0ff */
[----:B------:R-:W-:Y:S01]  /*3850*/  IMAD.IADD R31, R5, 0x1, R31 ;  /* 0x00000001051f7824 */ /* 0x000fe200078e021f */
[----:B------:R-:W-:-:S04]  /*3860*/  IADD3 R4, P2, R7, UR6, RZ ;  /* 0x0000000607047c10 */ /* 0x000fc8000ff5e0ff */
[----:B------:R-:W-:Y:S02]  /*3870*/  LEA.HI.X R5, R32, R31, R33, 0x3, P0 ;  /* 0x0000001f20057211 */ /* 0x000fe400000f1c21 */
[----:B------:R-:W-:Y:S02]  /*3880*/  FSETP.NEU.AND P0, PT, RZ, UR24, PT ;  /* 0x00000018ff007c0b */ /* 0x000fe4000bf0d000 */
[----:B------:R-:W-:Y:S02]  /*3890*/  IADD3.X R7, R31, UR7, RZ, P1, !PT ;  /* 0x000000071f077c10 */ /* 0x000fe40008ffe4ff */
[----:B------:R-:W-:-:S09]  /*38a0*/  IADD3.X R5, R5, UR7, RZ, P2, !PT ;  /* 0x0000000705057c10 */ /* 0x000fd200097fe4ff */
[----:B------:R-:W-:Y:S05]  /*38b0*/  @!P0 BRA `(.L_x_33) ;  /* 0x0000004400388947 */ /* 0x000fea0003800000 */
[----:B------:R-:W-:Y:S01]  /*38c0*/  ULDC.64 UR8, c[0x0][0x5b8] ;  /* 0x00016e0000087ab9 */ /* 0x000fe20000000a00 */
[----:B------:R-:W-:Y:S01]  /*38d0*/  ISETP.GE.AND P0, PT, R30, 0x1, PT ;  /* 0x000000011e00780c */ /* 0x000fe20003f06270 */
[----:B------:R-:W-:Y:S02]  /*38e0*/  UIMAD UR6, UR10, UR8, URZ ;  /* 0x000000080a0672a4 */ /* 0x000fe4000f8e023f */
[----:B------:R-:W-:Y:S01]  /*38f0*/  IMAD.U32 R33, RZ, RZ, UR8 ;  /* 0x00000008ff217e24 */ /* 0x000fe2000f8e00ff */
[----:B------:R-:W-:Y:S01]  /*3900*/  BSSY B1, `(.L_x_34) ;  /* 0x000000f000017945 */ /* 0x000fe20003800000 */
[----:B------:R-:W-:Y:S01]  /*3910*/  ISETP.LT.OR P4, PT, R27, 0x1, !P0 ;  /* 0x000000011b00780c */ /* 0x000fe20004781670 */
[----:B------:R-:W-:Y:S02]  /*3920*/  UIMAD UR6, UR26, UR9, UR6 ;  /* 0x000000091a0672a4 */ /* 0x000fe4000f8e0206 */
[----:B------:R-:W-:Y:S01]  /*3930*/  IMAD.WIDE.U32 R32, R33, UR26, R24 ;  /* 0x0000001a21207c25 */ /* 0x000fe2000f8e0018 */
[----:B------:R-:W-:-:S03]  /*3940*/  ULDC.64 UR8, c[0x0][0x5a8] ;  /* 0x00016a0000087ab9 */ /* 0x000fc60000000a00 */
[----:B------:R-:W-:Y:S01]  /*3950*/  VIADD R33, R33, UR6 ;  /* 0x0000000621217c36 */ /* 0x000fe20008000000 */
[----:B------:R-:W-:Y:S02]  /*3960*/  ULDC.64 UR6, c[0x0][0x5b0] ;  /* 0x00016c0000067ab9 */ /* 0x000fe40000000a00 */
[----:B------:R-:W-:Y:S02]  /*3970*/  IMAD R31, R29, UR6, RZ ;  /* 0x000000061d1f7c24 */ /* 0x000fe4000f8e02ff */
[----:B------:R-:W-:-:S04]  /*3980*/  IMAD.WIDE.U32 R24, R35, UR6, R32 ;  /* 0x0000000623187c25 */ /* 0x000fc8000f8e0020 */
[----:B------:R-:W-:Y:S01]  /*3990*/  IMAD R31, R35, UR7, R31 ;  /* 0x00000007231f7c24 */ /* 0x000fe2000f8e021f */
[----:B------:R-:W-:-:S04]  /*39a0*/  IADD3 R24, P1, R24, UR8, RZ ;  /* 0x0000000818187c10 */ /* 0x000fc8000ff3e0ff */
[--C-:B------:R-:W-:Y:S02]  /*39b0*/  IADD3.X R25, R25, UR9, R31.reuse, P1, !PT ;  /* 0x0000000919197c10 */ /* 0x100fe40008ffe41f */
[----:B------:R-:W-:Y:S01]  /*39c0*/  PRMT R31, RZ, 0x7610, R31 ;  /* 0x00007610ff1f7816 */ /* 0x000fe2000000001f */
[----:B------:R-:W-:Y:S06]  /*39d0*/  @P4 BRA `(.L_x_35) ;  /* 0x0000000000044947 */ /* 0x000fec0003800000 */
[----:B------:R0:W5:Y:S02]  /*39e0*/  LDG.E.U8 R31, desc[UR22][R24.64] ;  /* 0x00000016181f7981 */ /* 0x000164000c1e1100 */
.L_x_35:
[----:B------:R-:W-:Y:S05]  /*39f0*/  BSYNC B1 ;  /* 0x0000000000017941 */ /* 0x000fea0003800000 */
.L_x_34:
[----:B-----5:R-:W-:Y:S01]  /*3a00*/  LOP3.LUT R31, R31, 0xff, RZ, 0xc0, !PT ;  /* 0x000000ff1f1f7812 */ /* 0x020fe200078ec0ff */
[----:B------:R-:W-:Y:S01]  /*3a10*/  BSSY B1, `(.L_x_36) ;  /* 0x000000c000017945 */ /* 0x000fe20003800000 */
[----:B------:R-:W-:Y:S02]  /*3a20*/  ISETP.GE.AND P1, PT, R30, 0x2, PT ;  /* 0x000000021e00780c */ /* 0x000fe40003f26270 */
[----:B------:R-:W-:Y:S02]  /*3a30*/  F2FP.F16.E4M3.UNPACK_B R31, R31 ;  /* 0x0000001fff1f723e */ /* 0x000fe400020006ff */
[----:B------:R-:W-:-:S03]  /*3a40*/  ISETP.LT.OR P2, PT, R27, 0x1, !P1 ;  /* 0x000000011b00780c */ /* 0x000fc60004f41670 */
[----:B------:R-:W-:-:S05]  /*3a50*/  HADD2.F32 R31, -RZ, R31.H0_H0 ;  /* 0x2000001fff1f7230 */ /* 0x000fca0000004100 */
[----:B------:R-:W-:Y:S01]  /*3a60*/  FMUL R34, R31, UR24 ;  /* 0x000000181f227c20 */ /* 0x000fe20008400000 */
[----:B------:R-:W-:-:S03]  /*3a70*/  PRMT R31, RZ, 0x7610, R31 ;  /* 0x00007610ff1f7816 */ /* 0x000fc6000000001f */
[----:B------:R-:W-:-:S05]  /*3a80*/  FFMA R34, R167, UR21, R34 ;  /* 0x00000015a7227c23 */ /* 0x000fca0008000022 */
[----:B------:R-:W-:-:S05]  /*3a90*/  F2FP.SATFINITE.E4M3.F32.PACK_AB_MERGE_C R37, RZ, R34, RZ ;  /* 0x00000022ff25723e */ /* 0x000fca00048070ff */
[----:B------:R1:W-:Y:S01]  /*3aa0*/  @!P4 STG.E.U8 desc[UR22][R6.64], R37 ;  /* 0x000000250600c986 */ /* 0x0003e2000c101116 */
[----:B------:R-:W-:Y:S05]  /*3ab0*/  @P2 BRA `(.L_x_37) ;  /* 0x0000000000042947 */ /* 0x000fea0003800000 */
[----:B------:R2:W5:Y:S02]  /*3ac0*/  LDG.E.U8 R31, desc[UR22][R24.64+0x1] ;  /* 0x00000116181f7981 */ /* 0x000564000c1e1100 */
.L_x_37:
[----:B------:R-:W-:Y:S05]  /*3ad0*/  BSYNC B1 ;  /* 0x0000000000017941 */ /* 0x000fea0003800000 */
.L_x_36:
[----:B-----5:R-:W-:Y:S01]  /*3ae0*/  LOP3.LUT R31, R31, 0xff, RZ, 0xc0, !PT ;  /* 0x000000ff1f1f7812 */ /* 0x020fe200078ec0ff */
[----:B------:R-:W-:Y:S01]  /*3af0*/  BSSY B1, `(.L_x_38) ;  /* 0x0000012000017945 */ /* 0x000fe20003800000 */
[----:B------:R-:W-:Y:S02]  /*3b00*/  IADD3 R35, P4, R35, 0x8, RZ ;  /* 0x0000000823237810 */ /* 0x000fe40007f9e0ff */
[----:B------:R-:W-:Y:S02]  /*3b10*/  F2FP.F16.E4M3.UNPACK_B R31, R31 ;  /* 0x0000001fff1f723e */ /* 0x000fe400020006ff */
[----:B------:R-:W-:Y:S01]  /*3b20*/  ISETP.LT.OR P0, PT, R27, 0x9, !P0 ;  /* 0x000000091b00780c */ /* 0x000fe20004701670 */
[----:B------:R-:W-:Y:S02]  /*3b30*/  IMAD.X R28, RZ, RZ, R29, P4 ;  /* 0x000000ffff1c7224 */ /* 0x000fe400020e061d */
[----:B------:R-:W-:Y:S02]  /*3b40*/  HADD2.F32 R31, -RZ, R31.H0_H0 ;  /* 0x2000001fff1f7230 */ /* 0x000fe40000004100 */
[----:B------:R-:W-:-:S02]  /*3b50*/  IMAD R28, R28, UR6, RZ ;  /* 0x000000061c1c7c24 */ /* 0x000fc4000f8e02ff */
[----:B------:R-:W-:-:S04]  /*3b60*/  IMAD.WIDE.U32 R32, R35, UR6, R32 ;  /* 0x0000000623207c25 */ /* 0x000fc8000f8e0020 */
[----:B------:R-:W-:Y:S01]  /*3b70*/  FMUL R31, R31, UR24 ;  /* 0x000000181f1f7c20 */ /* 0x000fe20008400000 */
[----:B------:R-:W-:-:S03]  /*3b80*/  IMAD R35, R35, UR7, R28 ;  /* 0x0000000723237c24 */ /* 0x000fc6000f8e021c */
[----:B------:R-:W-:Y:S01]  /*3b90*/  FFMA R31, R166, UR21, R31 ;  /* 0x00000015a61f7c23 */ /* 0x000fe2000800001f */
[----:B------:R-:W-:-:S04]  /*3ba0*/  IADD3 R28, P4, R32, UR8, RZ ;  /* 0x00000008201c7c10 */ /* 0x000fc8000ff9e0ff */
[----:B-1----:R-:W-:Y:S02]  /*3bb0*/  F2FP.SATFINITE.E4M3.F32.PACK_AB_MERGE_C R37, RZ, R31, RZ ;  /* 0x0000001fff25723e */ /* 0x002fe400048070ff */
[----:B------:R-:W-:Y:S02]  /*3bc0*/  IADD3.X R29, R33, UR9, R35, P4, !PT ;  /* 0x00000009211d7c10 */ /* 0x000fe4000a7fe423 */
[----:B------:R-:W-:Y:S01]  /*3bd0*/  PRMT R31, RZ, 0x7610, R31 ;  /* 0x00007610ff1f7816 */ /* 0x000fe2000000001f */
[----:B------:R1:W-:Y:S01]  /*3be0*/  @!P2 STG.E.U8 desc[UR22][R6.64+0x1], R37 ;  /* 0x000001250600a986 */ /* 0x0003e2000c101116 */
[----:B------:R-:W-:Y:S05]  /*3bf0*/  @P0 BRA `(.L_x_39) ;  /* 0x0000000000040947 */ /* 0x000fea0003800000 */
[----:B------:R3:W5:Y:S02]  /*3c00*/  LDG.E.U8 R31, desc[UR22][R28.64] ;  /* 0x000000161c1f7981 */ /* 0x000764000c1e1100 */
.L_x_39:
[----:B------:R-:W-:Y:S05]  /*3c10*/  BSYNC B1 ;  /* 0x0000000000017941 */ /* 0x000fea0003800000 */
.L_x_38:
[----:B-----5:R-:W-:Y:S01]  /*3c20*/  LOP3.LUT R31, R31, 0xff, RZ, 0xc0, !PT ;  /* 0x000000ff1f1f7812 */ /* 0x020fe200078ec0ff */
[----:B------:R-:W-:Y:S01]  /*3c30*/  BSSY B1, `(.L_x_40) ;  /* 0x000000b000017945 */ /* 0x000fe20003800000 */
[----:B------:R-:W-:Y:S02]  /*3c40*/  ISETP.LT.OR P1, PT, R27, 0x9, !P1 ;  /* 0x000000091b00780c */ /* 0x000fe40004f21670 */
[----:B------:R-:W-:-:S05]  /*3c50*/  F2FP.F16.E4M3.UNPACK_B R31, R31 ;  /* 0x0000001fff1f723e */ /* 0x000fca00020006ff */
        /* <DEDUP_REMOVED lines=8> */
.L_x_41:
[----:B------:R-:W-:Y:S05]  /*3ce0*/  BSYNC B1 ;  /* 0x0000000000017941 */ /* 0x000fea0003800000 */
.L_x_40:
[----:B-----5:R-:W-:Y:S01]  /*3cf0*/  LOP3.LUT R31, R31, 0xff, RZ, 0xc0, !PT ;  /* 0x000000ff1f1f7812 */ /* 0x020fe200078ec0ff */
[----:B------:R-:W-:Y:S01]  /*3d00*/  BSSY B1, `(.L_x_42) ;  /* 0x000000c000017945 */ /* 0x000fe20003800000 */
[----:B------:R-:W-:Y:S02]  /*3d10*/  ISETP.GE.AND P0, PT, R30, 0x9, PT ;  /* 0x000000091e00780c */ /* 0x000fe40003f06270 */
[----:B------:R-:W-:Y:S02]  /*3d20*/  F2FP.F16.E4M3.UNPACK_B R31, R31 ;  /* 0x0000001fff1f723e */ /* 0x000fe400020006ff */
[----:B------:R-:W-:-:S03]  /*3d30*/  ISETP.LT.OR P2, PT, R27, 0x1, !P0 ;  /* 0x000000011b00780c */ /* 0x000fc60004741670 */
[----:B------:R-:W-:-:S05]  /*3d40*/  HADD2.F32 R31, -RZ, R31.H0_H0 ;  /* 0x2000001fff1f7230 */ /* 0x000fca0000004100 */
[----:B------:R-:W-:-:S04]  /*3d50*/  FMUL R31, R31, UR24 ;  /* 0x000000181f1f7c20 */ /* 0x000fc80008400000 */
[----:B------:R-:W-:-:S05]  /*3d60*/  FFMA R31, R164, UR21, R31 ;  /* 0x00000015a41f7c23 */ /* 0x000fca000800001f */
[----:B----4-:R-:W-:Y:S02]  /*3d70*/  F2FP.SATFINITE.E4M3.F32.PACK_AB_MERGE_C R33, RZ, R31, RZ ;  /* 0x0000001fff21723e */ /* 0x010fe400048070ff */
[----:B------:R-:W-:-:S03]  /*3d80*/  PRMT R31, RZ, 0x7610, R31 ;  /* 0x00007610ff1f7816 */ /* 0x000fc6000000001f */
[----:B------:R4:W-:Y:S01]  /*3d90*/  @!P1 STG.E.U8 desc[UR22][R4.64+0x1], R33 ;  /* 0x0000012104009986 */ /* 0x0009e2000c101116 */
[----:B------:R-:W-:Y:S05]  /*3da0*/  @P2 BRA `(.L_x_43) ;  /* 0x0000000000042947 */ /* 0x000fea0003800000 */
[----:B------:R0:W5:Y:S02]  /*3db0*/  LDG.E.U8 R31, desc[UR22][R24.64+0x8] ;  /* 0x00000816181f7981 */ /* 0x000164000c1e1100 */
.L_x_43:
[----:B------:R-:W-:Y:S05]  /*3dc0*/  BSYNC B1 ;  /* 0x0000000000017941 */ /* 0x000fea0003800000 */
.L_x_42:
        /* <DEDUP_REMOVED lines=9> */
[----:B----4-:R-:W-:-:S05]  /*3e60*/  F2FP.SATFINITE.E4M3.F32.PACK_AB_MERGE_C R33, RZ, R32, RZ ;  /* 0x00000020ff21723e */ /* 0x010fca00048070ff */
[----:B------:R4:W-:Y:S01]  /*3e70*/  @!P2 STG.E.U8 desc[UR22][R6.64+0x8], R33 ;  /* 0x000008210600a986 */ /* 0x0009e2000c101116 */
[----:B------:R-:W-:Y:S05]  /*3e80*/  @P4 BRA `(.L_x_45) ;  /* 0x0000000000044947 */ /* 0x000fea0003800000 */
[----:B------:R0:W5:Y:S02]  /*3e90*/  LDG.E.U8 R31, desc[UR22][R24.64+0x9] ;  /* 0x00000916181f7981 */ /* 0x000164000c1e1100 */
.L_x_45:
[----:B------:R-:W-:Y:S05]  /*3ea0*/  BSYNC B1 ;  /* 0x0000000000017941 */ /* 0x000fea0003800000 */
.L_x_44:
[----:B-----5:R-:W-:Y:S01]  /*3eb0*/  LOP3.LUT R31, R31, 0xff, RZ, 0xc0, !PT ;  /* 0x000000ff1f1f7812 */ /* 0x020fe200078ec0ff */
[----:B------:R-:W-:Y:S01]  /*3ec0*/  BSSY B1, `(.L_x_46) ;  /* 0x000000b000017945 */ /* 0x000fe20003800000 */
[----:B------:R-:W-:Y:S02]  /*3ed0*/  ISETP.LT.OR P0, PT, R27, 0x9, !P0 ;  /* 0x000000091b00780c */ /* 0x000fe40004701670 */
[----:B------:R-:W-:-:S05]  /*3ee0*/  F2FP.F16.E4M3.UNPACK_B R31, R31 ;  /* 0x0000001fff1f723e */ /* 0x000fca00020006ff */
        /* <DEDUP_REMOVED lines=8> */
.L_x_47:
[----:B------:R-:W-:Y:S05]  /*3f70*/  BSYNC B1 ;  /* 0x0000000000017941 */ /* 0x000fea0003800000 */
.L_x_46:
        /* <DEDUP_REMOVED lines=12> */
.L_x_49:
[----:B------:R-:W-:Y:S05]  /*4040*/  BSYNC B1 ;  /* 0x0000000000017941 */ /* 0x000fea0003800000 */
.L_x_48:
        /* <DEDUP_REMOVED lines=13> */
.L_x_51:
[----:B------:R-:W-:Y:S05]  /*4120*/  BSYNC B1 ;  /* 0x0000000000017941 */ /* 0x000fea0003800000 */
.L_x_50:
        /* <DEDUP_REMOVED lines=13> */
.L_x_53:
[----:B------:R-:W-:Y:S05]  /*4200*/  BSYNC B1 ;  /* 0x0000000000017941 */ /* 0x000fea0003800000 */
.L_x_52:
        /* <DEDUP_REMOVED lines=12> */
.L_x_55:
[----:B------:R-:W-:Y:S05]  /*42d0*/  BSYNC B1 ;  /* 0x0000000000017941 */ /* 0x000fea0003800000 */
.L_x_54:
        /* <DEDUP_REMOVED lines=12> */
.L_x_57:
[----:B------:R-:W-:Y:S05]  /*43a0*/  BSYNC B1 ;  /* 0x0000000000017941 */ /* 0x000fea0003800000 */
.L_x_56:
        /* <DEDUP_REMOVED lines=13> */
.L_x_59:
[----:B------:R-:W-:Y:S05]  /*4480*/  BSYNC B1 ;  /* 0x0000000000017941 */ /* 0x000fea0003800000 */
.L_x_58:
        /* <DEDUP_REMOVED lines=13> */
.L_x_61:
[----:B------:R-:W-:Y:S05]  /*4560*/  BSYNC B1 ;  /* 0x0000000000017941 */ /* 0x000fea0003800000 */
.L_x_60:
        /* <DEDUP_REMOVED lines=12> */
.L_x_63:
[----:B------:R-:W-:Y:S05]  /*4630*/  BSYNC B1 ;  /* 0x0000000000017941 */ /* 0x000fea0003800000 */
.L_x_62:
        /* <DEDUP_REMOVED lines=12> */
.L_x_65:
[----:B------:R-:W-:Y:S05]  /*4700*/  BSYNC B1 ;  /* 0x0000000000017941 */ /* 0x000fea0003800000 */
.L_x_64:
        /* <DEDUP_REMOVED lines=13> */
.L_x_67:
[----:B------:R-:W-:Y:S05]  /*47e0*/  BSYNC B1 ;  /* 0x0000000000017941 */ /* 0x000fea0003800000 */
.L_x_66:
        /* <DEDUP_REMOVED lines=13> */
.L_x_69:
[----:B------:R-:W-:Y:S05]  /*48c0*/  BSYNC B1 ;  /* 0x0000000000017941 */ /* 0x000fea0003800000 */
.L_x_68:
        /* <DEDUP_REMOVED lines=12> */
.L_x_71:
[----:B------:R-:W-:Y:S05]  /*4990*/  BSYNC B1 ;  /* 0x0000000000017941 */ /* 0x000fea0003800000 */
.L_x_70:
        /* <DEDUP_REMOVED lines=12> */
.L_x_73:
[----:B------:R-:W-:Y:S05]  /*4a60*/  BSYNC B1 ;  /* 0x0000000000017941 */ /* 0x000fea0003800000 */
.L_x_72:
        /* <DEDUP_REMOVED lines=13> */
.L_x_75:
[----:B------:R-:W-:Y:S05]  /*4b40*/  BSYNC B1 ;  /* 0x0000000000017941 */ /* 0x000fea0003800000 */
.L_x_74:
        /* <DEDUP_REMOVED lines=13> */
.L_x_77:
[----:B------:R-:W-:Y:S05]  /*4c20*/  BSYNC B1 ;  /* 0x0000000000017941 */ /* 0x000fea0003800000 */
.L_x_76:
        /* <DEDUP_REMOVED lines=12> */
.L_x_79:
[----:B------:R-:W-:Y:S05]  /*4cf0*/  BSYNC B1 ;  /* 0x0000000000017941 */ /* 0x000fea0003800000 */
.L_x_78:
        /* <DEDUP_REMOVED lines=12> */
.L_x_81:
[----:B------:R-:W-:Y:S05]  /*4dc0*/  BSYNC B1 ;  /* 0x0000000000017941 */ /* 0x000fea0003800000 */
.L_x_80:
        /* <DEDUP_REMOVED lines=13> */
.L_x_83:
[----:B------:R-:W-:Y:S05]  /*4ea0*/  BSYNC B1 ;  /* 0x0000000000017941 */ /* 0x000fea0003800000 */
.L_x_82:
        /* <DEDUP_REMOVED lines=13> */
.L_x_85:
[----:B------:R-:W-:Y:S05]  /*4f80*/  BSYNC B1 ;  /* 0x0000000000017941 */ /* 0x000fea0003800000 */
.L_x_84:
        /* <DEDUP_REMOVED lines=12> */
.L_x_87:
[----:B------:R-:W-:Y:S05]  /*5050*/  BSYNC B1 ;  /* 0x0000000000017941 */ /* 0x000fea0003800000 */
.L_x_86:
        /* <DEDUP_REMOVED lines=12> */
.L_x_89:
[----:B------:R-:W-:Y:S05]  /*5120*/  BSYNC B1 ;  /* 0x0000000000017941 */ /* 0x000fea0003800000 */
.L_x_88:
        /* <DEDUP_REMOVED lines=13> */
.L_x_91:
[----:B------:R-:W-:Y:S05]  /*5200*/  BSYNC B1 ;  /* 0x0000000000017941 */ /* 0x000fea0003800000 */
.L_x_90:
        /* <DEDUP_REMOVED lines=13> */
.L_x_93:
[----:B------:R-:W-:Y:S05]  /*52e0*/  BSYNC B1 ;  /* 0x0000000000017941 */ /* 0x000fea0003800000 */
.L_x_92:
        /* <DEDUP_REMOVED lines=12> */
.L_x_95:
[----:B------:R-:W-:Y:S05]  /*53b0*/  BSYNC B1 ;  /* 0x0000000000017941 */ /* 0x000fea0003800000 */
.L_x_94:
        /* <DEDUP_REMOVED lines=12> */
.L_x_97:
[----:B------:R-:W-:Y:S05]  /*5480*/  BSYNC B1 ;  /* 0x0000000000017941 */ /* 0x000fea0003800000 */
.L_x_96:
        /* <DEDUP_REMOVED lines=13> */
.L_x_99:
[----:B------:R-:W-:Y:S05]  /*5560*/  BSYNC B1 ;  /* 0x0000000000017941 */ /* 0x000fea0003800000 */
.L_x_98:
        /* <DEDUP_REMOVED lines=13> */
.L_x_101:
[----:B------:R-:W-:Y:S05]  /*5640*/  BSYNC B1 ;  /* 0x0000000000017941 */ /* 0x000fea0003800000 */
.L_x_100:
        /* <DEDUP_REMOVED lines=12> */
.L_x_103:
[----:B------:R-:W-:Y:S05]  /*5710*/  BSYNC B1 ;  /* 0x0000000000017941 */ /* 0x000fea0003800000 */
.L_x_102:
        /* <DEDUP_REMOVED lines=12> */
.L_x_105:
[----:B------:R-:W-:Y:S05]  /*57e0*/  BSYNC B1 ;  /* 0x0000000000017941 */ /* 0x000fea0003800000 */
.L_x_104:
        /* <DEDUP_REMOVED lines=13> */
.L_x_107:
[----:B------:R-:W-:Y:S05]  /*58c0*/  BSYNC B1 ;  /* 0x0000000000017941 */ /* 0x000fea0003800000 */
.L_x_106:
        /* <DEDUP_REMOVED lines=13> */
.L_x_109:
[----:B------:R-:W-:Y:S05]  /*59a0*/  BSYNC B1 ;  /* 0x0000000000017941 */ /* 0x000fea0003800000 */
.L_x_108:
        /* <DEDUP_REMOVED lines=12> */
.L_x_111:
[----:B------:R-:W-:Y:S05]  /*5a70*/  BSYNC B1 ;  /* 0x0000000000017941 */ /* 0x000fea0003800000 */
.L_x_110:
        /* <DEDUP_REMOVED lines=12> */
.L_x_113:
[----:B------:R-:W-:Y:S05]  /*5b40*/  BSYNC B1 ;  /* 0x0000000000017941 */ /* 0x000fea0003800000 */
.L_x_112:
        /* <DEDUP_REMOVED lines=13> */
.L_x_115:
[----:B------:R-:W-:Y:S05]  /*5c20*/  BSYNC B1 ;  /* 0x0000000000017941 */ /* 0x000fea0003800000 */
.L_x_114:
        /* <DEDUP_REMOVED lines=13> */
.L_x_117:
[----:B------:R-:W-:Y:S05]  /*5d00*/  BSYNC B1 ;  /* 0x0000000000017941 */ /* 0x000fea0003800000 */
.L_x_116:
        /* <DEDUP_REMOVED lines=12> */
.L_x_119:
[----:B------:R-:W-:Y:S05]  /*5dd0*/  BSYNC B1 ;  /* 0x0000000000017941 */ /* 0x000fea0003800000 */
.L_x_118:
        /* <DEDUP_REMOVED lines=12> */
.L_x_121:
[----:B------:R-:W-:Y:S05]  /*5ea0*/  BSYNC B1 ;  /* 0x0000000000017941 */ /* 0x000fea0003800000 */
.L_x_120:
        /* <DEDUP_REMOVED lines=13> */
.L_x_123:
[----:B------:R-:W-:Y:S05]  /*5f80*/  BSYNC B1 ;  /* 0x0000000000017941 */ /* 0x000fea0003800000 */
.L_x_122:
        /* <DEDUP_REMOVED lines=13> */
.L_x_125:
[----:B------:R-:W-:Y:S05]  /*6060*/  BSYNC B1 ;  /* 0x0000000000017941 */ /* 0x000fea0003800000 */
.L_x_124:
        /* <DEDUP_REMOVED lines=12> */
.L_x_127:
[----:B------:R-:W-:Y:S05]  /*6130*/  BSYNC B1 ;  /* 0x0000000000017941 */ /* 0x000fea0003800000 */
.L_x_126:
        /* <DEDUP_REMOVED lines=12> */
.L_x_129:
[----:B------:R-:W-:Y:S05]  /*6200*/  BSYNC B1 ;  /* 0x0000000000017941 */ /* 0x000fea0003800000 */
.L_x_128:
        /* <DEDUP_REMOVED lines=13> */
.L_x_131:
[----:B------:R-:W-:Y:S05]  /*62e0*/  BSYNC B1 ;  /* 0x0000000000017941 */ /* 0x000fea0003800000 */
.L_x_130:
        /* <DEDUP_REMOVED lines=13> */
.L_x_133:
[----:B------:R-:W-:Y:S05]  /*63c0*/  BSYNC B1 ;  /* 0x0000000000017941 */ /* 0x000fea0003800000 */
.L_x_132:
        /* <DEDUP_REMOVED lines=12> */
.L_x_135:
[----:B------:R-:W-:Y:S05]  /*6490*/  BSYNC B1 ;  /* 0x0000000000017941 */ /* 0x000fea0003800000 */
.L_x_134:
        /* <DEDUP_REMOVED lines=12> */
.L_x_137:
[----:B------:R-:W-:Y:S05]  /*6560*/  BSYNC B1 ;  /* 0x0000000000017941 */ /* 0x000fea0003800000 */
.L_x_136:
        /* <DEDUP_REMOVED lines=13> */
.L_x_139:
[----:B------:R-:W-:Y:S05]  /*6640*/  BSYNC B1 ;  /* 0x0000000000017941 */ /* 0x000fea0003800000 */
.L_x_138:
[----:B-----5:R-:W-:Y:S01]  /*6650*/  LOP3.LUT R31, R31, 0xff, RZ, 0xc0, !PT ;  /* 0x000000ff1f1f7812 */ /* 0x020fe200078ec0ff */
[----:B------:R-:W-:Y:S01]  /*6660*/  BSSY B1, `(.L_x_140) ;  /* 0x000000c000017945 */ /* 0x000fe20003800000 */
[----:B------:R-:W-:Y:S02]  /*6670*/  ISETP.GE.AND P1, PT, R30, 0x6a, PT ;  /* 0x0000006a1e00780c */ /* 0x000fe40003f26270 */
[----:B------:R-:W-:Y:S02]  /*6680*/  F2FP.F16.E4M3.UNPACK_B R31, R31 ;  /* 0x0000001fff1f723e */ /* 0x000fe400020006ff */
[----:B------:R-:W-:-:S03]  /*6690*/  ISETP.LT.OR P4, PT, R27, 0x1, !P1 ;  /* 0x000000011b00780c */ /* 0x000fc60004f81670 */
[----:B------:R-:W-:-:S05]  /*66a0*/  HADD2.F32 R31, -RZ, R31.H0_H0 ;  /* 0x2000001fff1f7230 */ /* 0x000fca0000004100 */
[----:B------:R-:W-:-:S04]  /*66b0*/  FMUL R32, R31, UR24 ;  /* 0x000000181f207c20 */ /* 0x000fc80008400000 */
[----:B------:R-:W-:Y:S01]  /*66c0*/  FFMA R32, R19, UR21, R32 ;  /* 0x0000001513207c23 */ /* 0x000fe20008000020 */
[----:B------:R-:W-:-:S04]  /*66d0*/  PRMT R19, RZ, 0x7610, R19 ;  /* 0x00007610ff137816 */ /* 0x000fc80000000013 */
[----:B------:R-:W-:-:S05]  /*66e0*/  F2FP.SATFINITE.E4M3.F32.PACK_AB_MERGE_C R31, RZ, R32, RZ ;  /* 0x00000020ff1f723e */ /* 0x000fca00048070ff */
[----:B------:R0:W-:Y:S01]  /*66f0*/  @!P2 STG.E.U8 desc[UR22][R6.64+0x68], R31 ;  /* 0x0000681f0600a986 */ /* 0x0001e2000c101116 */
[----:B------:R-:W-:Y:S05]  /*6700*/  @P4 BRA `(.L_x_141) ;  /* 0x0000000000044947 */ /* 0x000fea0003800000 */
[----:B------:R0:W5:Y:S02]  /*6710*/  LDG.E.U8 R19, desc[UR22][R24.64+0x69] ;  /* 0x0000691618137981 */ /* 0x000164000c1e1100 */
.L_x_141:
[----:B------:R-:W-:Y:S05]  /*6720*/  BSYNC B1 ;  /* 0x0000000000017941 */ /* 0x000fea0003800000 */
.L_x_140:
[----:B-----5:R-:W-:Y:S01]  /*6730*/  LOP3.LUT R19, R19, 0xff, RZ, 0xc0, !PT ;  /* 0x000000ff13137812 */ /* 0x020fe200078ec0ff */
[----:B------:R-:W-:Y:S01]  /*6740*/  BSSY B1, `(.L_x_142) ;  /* 0x000000b000017945 */ /* 0x000fe20003800000 */
[----:B------:R-:W-:Y:S02]  /*6750*/  ISETP.LT.OR P0, PT, R27, 0x9, !P0 ;  /* 0x000000091b00780c */ /* 0x000fe40004701670 */
[----:B------:R-:W-:-:S05]  /*6760*/  F2FP.F16.E4M3.UNPACK_B R19, R19 ;  /* 0x00000013ff13723e */ /* 0x000fca00020006ff */
[----:B------:R-:W-:-:S05]  /*6770*/  HADD2.F32 R19, -RZ, R19.H0_H0 ;  /* 0x20000013ff137230 */ /* 0x000fca0000004100 */
[----:B------:R-:W-:-:S04]  /*6780*/  FMUL R19, R19, UR24 ;  /* 0x0000001813137c20 */ /* 0x000fc80008400000 */
[----:B------:R-:W-:-:S05]  /*6790*/  FFMA R19, R112, UR21, R19 ;  /* 0x0000001570137c23 */ /* 0x000fca0008000013 */
[----:B0-----:R-:W-:Y:S02]  /*67a0*/  F2FP.SATFINITE.E4M3.F32.PACK_AB_MERGE_C R31, RZ, R19, RZ ;  /* 0x00000013ff1f723e */ /* 0x001fe400048070ff */
[----:B------:R-:W-:-:S03]  /*67b0*/  PRMT R19, RZ, 0x7610, R19 ;  /* 0x00007610ff137816 */ /* 0x000fc60000000013 */
[----:B------:R0:W-:Y:S01]  /*67c0*/  @!P4 STG.E.U8 desc[UR22][R6.64+0x69], R31 ;  /* 0x0000691f0600c986 */ /* 0x0001e2000c101116 */
[----:B------:R-:W-:Y:S05]  /*67d0*/  @P0 BRA `(.L_x_143) ;  /* 0x0000000000040947 */ /* 0x000fea0003800000 */
[----:B------:R0:W5:Y:S02]  /*67e0*/  LDG.E.U8 R19, desc[UR22][R28.64+0x68] ;  /* 0x000068161c137981 */ /* 0x000164000c1e1100 */
.L_x_143:
[----:B------:R-:W-:Y:S05]  /*67f0*/  BSYNC B1 ;  /* 0x0000000000017941 */ /* 0x000fea0003800000 */
.L_x_142:
        /* <DEDUP_REMOVED lines=8> */
[----:B0-----:R-:W-:-:S05]  /*6880*/  F2FP.SATFINITE.E4M3.F32.PACK_AB_MERGE_C R31, RZ, R32, RZ ;  /* 0x00000020ff1f723e */ /* 0x001fca00048070ff */
[----:B------:R0:W-:Y:S01]  /*6890*/  @!P0 STG.E.U8 desc[UR22][R4.64+0x68], R31 ;  /* 0x0000681f04008986 */ /* 0x0001e2000c101116 */
[----:B------:R-:W-:Y:S05]  /*68a0*/  @P1 BRA `(.L_x_145) ;  /* 0x0000000000041947 */ /* 0x000fea0003800000 */
[----:B------:R0:W5:Y:S02]  /*68b0*/  LDG.E.U8 R19, desc[UR22][R28.64+0x69] ;  /* 0x000069161c137981 */ /* 0x000164000c1e1100 */
.L_x_145:
[----:B------:R-:W-:Y:S05]  /*68c0*/  BSYNC B1 ;  /* 0x0000000000017941 */ /* 0x000fea0003800000 */
.L_x_144:
        /* <DEDUP_REMOVED lines=13> */
.L_x_147:
[----:B------:R-:W-:Y:S05]  /*69a0*/  BSYNC B1 ;  /* 0x0000000000017941 */ /* 0x000fea0003800000 */
.L_x_146:
        /* <DEDUP_REMOVED lines=13> */
.L_x_149:
[----:B------:R-:W-:Y:S05]  /*6a80*/  BSYNC B1 ;  /* 0x0000000000017941 */ /* 0x000fea0003800000 */
.L_x_148:
        /* <DEDUP_REMOVED lines=12> */
.L_x_151:
[----:B------:R-:W-:Y:S05]  /*6b50*/  BSYNC B1 ;  /* 0x0000000000017941 */ /* 0x000fea0003800000 */
.L_x_150:
        /* <DEDUP_REMOVED lines=12> */
.L_x_153:
[----:B------:R-:W-:Y:S05]  /*6c20*/  BSYNC B1 ;  /* 0x0000000000017941 */ /* 0x000fea0003800000 */
.L_x_152:
        /* <DEDUP_REMOVED lines=13> */
.L_x_155:
[----:B------:R-:W-:Y:S05]  /*6d00*/  BSYNC B1 ;  /* 0x0000000000017941 */ /* 0x000fea0003800000 */
.L_x_154:
        /* <DEDUP_REMOVED lines=13> */
.L_x_157:
[----:B------:R-:W-:Y:S05]  /*6de0*/  BSYNC B1 ;  /* 0x0000000000017941 */ /* 0x000fea0003800000 */
.L_x_156:
        /* <DEDUP_REMOVED lines=12> */
.L_x_159:
[----:B------:R-:W-:Y:S05]  /*6eb0*/  BSYNC B1 ;  /* 0x0000000000017941 */ /* 0x000fea0003800000 */
.L_x_158:
        /* <DEDUP_REMOVED lines=12> */
.L_x_161:
[----:B------:R-:W-:Y:S05]  /*6f80*/  BSYNC B1 ;  /* 0x0000000000017941 */ /* 0x000fea0003800000 */
.L_x_160:
        /* <DEDUP_REMOVED lines=13> */
.L_x_163:
[----:B------:R-:W-:Y:S05]  /*7060*/  BSYNC B1 ;  /* 0x0000000000017941 */ /* 0x000fea0003800000 */
.L_x_162:
        /* <DEDUP_REMOVED lines=13> */
.L_x_165:
[----:B------:R-:W-:Y:S05]  /*7140*/  BSYNC B1 ;  /* 0x0000000000017941 */ /* 0x000fea0003800000 */
.L_x_164:
        /* <DEDUP_REMOVED lines=12> */
.L_x_167:
[----:B------:R-:W-:Y:S05]  /*7210*/  BSYNC B1 ;  /* 0x0000000000017941 */ /* 0x000fea0003800000 */
.L_x_166:
        /* <DEDUP_REMOVED lines=12> */
.L_x_169:
[----:B------:R-:W-:Y:S05]  /*72e0*/  BSYNC B1 ;  /* 0x0000000000017941 */ /* 0x000fea0003800000 */
.L_x_168:
        /* <DEDUP_REMOVED lines=13> */
.L_x_171:
[----:B------:R-:W-:Y:S05]  /*73c0*/  BSYNC B1 ;  /* 0x0000000000017941 */ /* 0x000fea0003800000 */
.L_x_170:
        /* <DEDUP_REMOVED lines=13> */
.L_x_173:
[----:B------:R-:W-:Y:S05]  /*74a0*/  BSYNC B1 ;  /* 0x0000000000017941 */ /* 0x000fea0003800000 */
.L_x_172:
[----:B-----5:R-:W-:Y:S01]  /*74b0*/  LOP3.LUT R14, R14, 0xff, RZ, 0xc0, !PT ;  /* 0x000000ff0e0e7812 */ /* 0x020fe200078ec0ff */
[----:B------:R-:W-:Y:S01]  /*74c0*/  BSSY B1, `(.L_x_174) ;  /* 0x000000b000017945 */ /* 0x000fe20003800000 */
[----:B------:R-:W-:Y:S02]  /*74d0*/  ISETP.LT.OR P0, PT, R27, 0x9, !P0 ;  /* 0x000000091b00780c */ /* 0x000fe40004701670 */
[----:B------:R-:W-:-:S05]  /*74e0*/  F2FP.F16.E4M3.UNPACK_B R14, R14 ;  /* 0x0000000eff0e723e */ /* 0x000fca00020006ff */
[----:B------:R-:W-:-:S05]  /*74f0*/  HADD2.F32 R14, -RZ, R14.H0_H0 ;  /* 0x2000000eff0e7230 */ /* 0x000fca0000004100 */
[----:B0-----:R-:W-:Y:S01]  /*7500*/  FMUL R19, R14, UR24 ;  /* 0x000000180e137c20 */ /* 0x001fe20008400000 */
[----:B------:R-:W-:-:S03]  /*7510*/  PRMT R14, RZ, 0x7610, R14 ;  /* 0x00007610ff0e7816 */ /* 0x000fc6000000000e */
[----:B------:R-:W-:-:S05]  /*7520*/  FFMA R19, R20, UR21, R19 ;  /* 0x0000001514137c23 */ /* 0x000fca0008000013 */
[----:B------:R-:W-:-:S05]  /*7530*/  F2FP.SATFINITE.E4M3.F32.PACK_AB_MERGE_C R19, RZ, R19, RZ ;  /* 0x00000013ff13723e */ /* 0x000fca00048070ff */
[----:B------:R0:W-:Y:S01]  /*7540*/  @!P4 STG.E.U8 desc[UR22][R6.64+0x89], R19 ;  /* 0x000089130600c986 */ /* 0x0001e2000c101116 */
[----:B------:R-:W-:Y:S05]  /*7550*/  @P0 BRA `(.L_x_175) ;  /* 0x0000000000040947 */ /* 0x000fea0003800000 */
[----:B------:R0:W5:Y:S02]  /*7560*/  LDG.E.U8 R14, desc[UR22][R28.64+0x88] ;  /* 0x000088161c0e7981 */ /* 0x000164000c1e1100 */
.L_x_175:
[----:B------:R-:W-:Y:S05]  /*7570*/  BSYNC B1 ;  /* 0x0000000000017941 */ /* 0x000fea0003800000 */
.L_x_174:
[----:B-----5:R-:W-:Y:S01]  /*7580*/  LOP3.LUT R14, R14, 0xff, RZ, 0xc0, !PT ;  /* 0x000000ff0e0e7812 */ /* 0x020fe200078ec0ff */
[----:B------:R-:W-:Y:S01]  /*7590*/  BSSY B1, `(.L_x_176) ;  /* 0x000000b000017945 */ /* 0x000fe20003800000 */
[----:B------:R-:W-:Y:S02]  /*75a0*/  ISETP.LT.OR P1, PT, R27, 0x9, !P1 ;  /* 0x000000091b00780c */ /* 0x000fe40004f21670 */
[----:B------:R-:W-:-:S05]  /*75b0*/  F2FP.F16.E4M3.UNPACK_B R14, R14 ;  /* 0x0000000eff0e723e */ /* 0x000fca00020006ff */
[----:B------:R-:W-:-:S05]  /*75c0*/  HADD2.F32 R14, -RZ, R14.H0_H0 ;  /* 0x2000000eff0e7230 */ /* 0x000fca0000004100 */
[----:B------:R-:W-:-:S04]  /*75d0*/  FMUL R14, R14, UR24 ;  /* 0x000000180e0e7c20 */ /* 0x000fc80008400000 */
[----:B------:R-:W-:-:S05]  /*75e0*/  FFMA R14, R17, UR21, R14 ;  /* 0x00000015110e7c23 */ /* 0x000fca000800000e */
[----:B------:R-:W-:Y:S02]  /*75f0*/  F2FP.SATFINITE.E4M3.F32.PACK_AB_MERGE_C R17, RZ, R14, RZ ;  /* 0x0000000eff11723e */ /* 0x000fe400048070ff */
[----:B------:R-:W-:-:S03]  /*7600*/  PRMT R14, RZ, 0x7610, R14 ;  /* 0x00007610ff0e7816 */ /* 0x000fc6000000000e */
[----:B------:R0:W-:Y:S01]  /*7610*/  @!P0 STG.E.U8 desc[UR22][R4.64+0x88], R17 ;  /* 0x0000881104008986 */ /* 0x0001e2000c101116 */
[----:B------:R-:W-:Y:S05]  /*7620*/  @P1 BRA `(.L_x_177) ;  /* 0x0000000000041947 */ /* 0x000fea0003800000 */
[----:B------:R0:W5:Y:S02]  /*7630*/  LDG.E.U8 R14, desc[UR22][R28.64+0x89] ;  /* 0x000089161c0e7981 */ /* 0x000164000c1e1100 */
.L_x_177:
[----:B------:R-:W-:Y:S05]  /*7640*/  BSYNC B1 ;  /* 0x0000000000017941 */ /* 0x000fea0003800000 */
.L_x_176:
[----:B-----5:R-:W-:Y:S01]  /*7650*/  LOP3.LUT R14, R14, 0xff, RZ, 0xc0, !PT ;  /* 0x000000ff0e0e7812 */ /* 0x020fe200078ec0ff */
[----:B------:R-:W-:Y:S01]  /*7660*/  BSSY B1, `(.L_x_178) ;  /* 0x000000c000017945 */ /* 0x000fe20003800000 */
[----:B------:R-:W-:Y:S02]  /*7670*/  ISETP.GE.AND P0, PT, R30, 0x91, PT ;  /* 0x000000911e00780c */ /* 0x000fe40003f06270 */
[----:B------:R-:W-:Y:S02]  /*7680*/  F2FP.F16.E4M3.UNPACK_B R14, R14 ;  /* 0x0000000eff0e723e */ /* 0x000fe400020006ff */
[----:B------:R-:W-:-:S03]  /*7690*/  ISETP.LT.OR P2, PT, R27, 0x1, !P0 ;  /* 0x000000011b00780c */ /* 0x000fc60004741670 */
        /* <DEDUP_REMOVED lines=8> */
.L_x_179:
[----:B------:R-:W-:Y:S05]  /*7720*/  BSYNC B1 ;  /* 0x0000000000017941 */ /* 0x000fea0003800000 */
.L_x_178:
        /* <DEDUP_REMOVED lines=13> */
.L_x_181:
[----:B------:R-:W-:Y:S05]  /*7800*/  BSYNC B1 ;  /* 0x0000000000017941 */ /* 0x000fea0003800000 */
.L_x_180:
        /* <DEDUP_REMOVED lines=12> */
.L_x_183:
[----:B------:R-:W-:Y:S05]  /*78d0*/  BSYNC B1 ;  /* 0x0000000000017941 */ /* 0x000fea0003800000 */
.L_x_182:
[----:B-----5:R-:W-:Y:S01]  /*78e0*/  LOP3.LUT R14, R14, 0xff, RZ, 0xc0, !PT ;  /* 0x000000ff0e0e7812 */ /* 0x020fe200078ec0ff */
[----:B------:R-:W-:Y:S01]  /*78f0*/  BSSY B1, `(.L_x_184) ;  /* 0x000000b000017945 */ /* 0x000fe20003800000 */
[----:B------:R-:W-:Y:S02]  /*7900*/  ISETP.LT.OR P1, PT, R27, 0x9, !P1 ;  /* 0x000000091b00780c */ /* 0x000fe40004f21670 */
[----:B------:R-:W-:-:S05]  /*7910*/  F2FP.F16.E4M3.UNPACK_B R14, R14 ;  /* 0x0000000eff0e723e */ /* 0x000fca00020006ff */
[----:B------:R-:W-:-:S05]  /*7920*/  HADD2.F32 R14, -RZ, R14.H0_H0 ;  /* 0x2000000eff0e7230 */ /* 0x000fca0000004100 */
[----:B------:R-:W-:-:S04]  /*7930*/  FMUL R14, R14, UR24 ;  /* 0x000000180e0e7c20 */ /* 0x000fc80008400000 */
[----:B------:R-:W-:Y:S01]  /*7940*/  FFMA R14, R13, UR21, R14 ;  /* 0x000000150d0e7c23 */ /* 0x000fe2000800000e */
[----:B------:R-:W-:-:S04]  /*7950*/  PRMT R13, RZ, 0x7610, R13 ;  /* 0x00007610ff0d7816 */ /* 0x000fc8000000000d */
[----:B0-----:R-:W-:-:S05]  /*7960*/  F2FP.SATFINITE.E4M3.F32.PACK_AB_MERGE_C R15, RZ, R14, RZ ;  /* 0x0000000eff0f723e */ /* 0x001fca00048070ff */
[----:B------:R0:W-:Y:S01]  /*7970*/  @!P0 STG.E.U8 desc[UR22][R4.64+0x90], R15 ;  /* 0x0000900f04008986 */ /* 0x0001e2000c101116 */
[----:B------:R-:W-:Y:S05]  /*7980*/  @P1 BRA `(.L_x_185) ;  /* 0x0000000000041947 */ /* 0x000fea0003800000 */
[----:B------:R0:W5:Y:S02]  /*7990*/  LDG.E.U8 R13, desc[UR22][R28.64+0x91] ;  /* 0x000091161c0d7981 */ /* 0x000164000c1e1100 */
.L_x_185:
[----:B------:R-:W-:Y:S05]  /*79a0*/  BSYNC B1 ;  /* 0x0000000000017941 */ /* 0x000fea0003800000 */
.L_x_184:
        /* <DEDUP_REMOVED lines=13> */
.L_x_187:
[----:B------:R-:W-:Y:S05]  /*7a80*/  BSYNC B1 ;  /* 0x0000000000017941 */ /* 0x000fea0003800000 */
.L_x_186:
        /* <DEDUP_REMOVED lines=13> */
.L_x_189:
[----:B------:R-:W-:Y:S05]  /*7b60*/  BSYNC B1 ;  /* 0x0000000000017941 */ /* 0x000fea0003800000 */
.L_x_188:
        /* <DEDUP_REMOVED lines=12> */
.L_x_191:
[----:B------:R-:W-:Y:S05]  /*7c30*/  BSYNC B1 ;  /* 0x0000000000017941 */ /* 0x000fea0003800000 */
.L_x_190:
[----:B-----5:R-:W-:Y:S01]  /*7c40*/  LOP3.LUT R8, R8, 0xff, RZ, 0xc0, !PT ;  /* 0x000000ff08087812 */ /* 0x020fe200078ec0ff */
[----:B------:R-:W-:Y:S01]  /*7c50*/  BSSY B1, `(.L_x_192) ;  /* 0x000000b000017945 */ /* 0x000fe20003800000 */
[----:B------:R-:W-:Y:S02]  /*7c60*/  ISETP.LT.OR P1, PT, R27, 0x9, !P1 ;  /* 0x000000091b00780c */ /* 0x000fe40004f21670 */
[----:B------:R-:W-:Y:S02]  /*7c70*/  F2FP.F16.E4M3.UNPACK_B R8, R8 ;  /* 0x00000008ff08723e */ /* 0x000fe400020006ff */
[----:B01----:R-:W-:-:S03]  /*7c80*/  PRMT R6, RZ, 0x7610, R6 ;  /* 0x00007610ff067816 */ /* 0x003fc60000000006 */
[----:B------:R-:W-:-:S05]  /*7c90*/  HADD2.F32 R8, -RZ, R8.H0_H0 ;  /* 0x20000008ff087230 */ /* 0x000fca0000004100 */
[----:B------:R-:W-:-:S04]  /*7ca0*/  FMUL R8, R8, UR24 ;  /* 0x0000001808087c20 */ /* 0x000fc80008400000 */
[----:B------:R-:W-:-:S05]  /*7cb0*/  FFMA R8, R11, UR21, R8 ;  /* 0x000000150b087c23 */ /* 0x000fca0008000008 */
[----:B------:R-:W-:-:S05]  /*7cc0*/  F2FP.SATFINITE.E4M3.F32.PACK_AB_MERGE_C R7, RZ, R8, RZ ;  /* 0x00000008ff07723e */ /* 0x000fca00048070ff */
[----:B------:R0:W-:Y:S01]  /*7cd0*/  @!P0 STG.E.U8 desc[UR22][R4.64+0x98], R7 ;  /* 0x0000980704008986 */ /* 0x0001e2000c101116 */
[----:B------:R-:W-:Y:S05]  /*7ce0*/  @P1 BRA `(.L_x_193) ;  /* 0x0000000000041947 */ /* 0x000fea0003800000 */
[----:B------:R1:W5:Y:S02]  /*7cf0*/  LDG.E.U8 R6, desc[UR22][R28.64+0x99] ;  /* 0x000099161c067981 */ /* 0x000364000c1e1100 */
.L_x_193:
[----:B------:R-:W-:Y:S05]  /*7d00*/  BSYNC B1 ;  /* 0x0000000000017941 */ /* 0x000fea0003800000 */
.L_x_192:
[----:B------:R-:W-:Y:S05]  /*7d10*/  @P1 BRA `(.L_x_194) ;  /* 0x0000001400c01947 */ /* 0x000fea0003800000 */
[----:B-----5:R-:W-:-:S04]  /*7d20*/  LOP3.LUT R6, R6, 0xff, RZ, 0xc0, !PT ;  /* 0x000000ff06067812 */ /* 0x020fc800078ec0ff */
[----:B------:R-:W-:-:S05]  /*7d30*/  F2FP.F16.E4M3.UNPACK_B R6, R6 ;  /* 0x00000006ff06723e */ /* 0x000fca00020006ff */
[----:B------:R-:W-:-:S05]  /*7d40*/  HADD2.F32 R6, -RZ, R6.H0_H0 ;  /* 0x20000006ff067230 */ /* 0x000fca0000004100 */
[----:B0-----:R-:W-:-:S04]  /*7d50*/  FMUL R7, R6, UR24 ;  /* 0x0000001806077c20 */ /* 0x001fc80008400000 */
[----:B------:R-:W-:-:S05]  /*7d60*/  FFMA R7, R10, UR21, R7 ;  /* 0x000000150a077c23 */ /* 0x000fca0008000007 */
[----:B------:R-:W-:-:S05]  /*7d70*/  F2FP.SATFINITE.E4M3.F32.PACK_AB_MERGE_C R7, RZ, R7, RZ ;  /* 0x00000007ff07723e */ /* 0x000fca00048070ff */
[----:B------:R0:W-:Y:S01]  /*7d80*/  STG.E.U8 desc[UR22][R4.64+0x99], R7 ;  /* 0x0000990704007986 */ /* 0x0001e2000c101116 */
[----:B------:R-:W-:Y:S05]  /*7d90*/  BRA `(.L_x_194) ;  /* 0x0000001400a07947 */ /* 0x000fea0003800000 */
.L_x_33:
[----:B------:R-:W-:Y:S01]  /*7da0*/  ISETP.GE.AND P0, PT, R30, 0x2, PT ;  /* 0x000000021e00780c */ /* 0x000fe20003f06270 */
[----:B------:R-:W-:Y:S01]  /*7db0*/  FMUL R166, R166, UR21 ;  /* 0x00000015a6a67c20 */ /* 0x000fe20008400000 */
[----:B------:R-:W-:Y:S01]  /*7dc0*/  ISETP.GE.AND P1, PT, R30, 0x1, PT ;  /* 0x000000011e00780c */ /* 0x000fe20003f26270 */
[----:B------:R-:W-:Y:S01]  /*7dd0*/  FMUL R167, R167, UR21 ;  /* 0x00000015a7a77c20 */ /* 0x000fe20008400000 */
[C---:B------:R-:W-:Y:S01]  /*7de0*/  ISETP.LT.OR P4, PT, R27.reuse, 0x1, !P0 ;  /* 0x000000011b00780c */ /* 0x040fe20004781670 */
[----:B------:R-:W-:Y:S01]  /*7df0*/  FMUL R164, R164, UR21 ;  /* 0x00000015a4a47c20 */ /* 0x000fe20008400000 */
[----:B------:R-:W-:Y:S01]  /*7e00*/  ISETP.LT.OR P2, PT, R27, 0x1, !P1 ;  /* 0x000000011b00780c */ /* 0x000fe20004f41670 */
[----:B------:R-:W-:Y:S01]  /*7e10*/  FMUL R165, R165, UR21 ;  /* 0x00000015a5a57c20 */ /* 0x000fe20008400000 */
[----:B------:R-:W-:Y:S01]  /*7e20*/  F2FP.SATFINITE.E4M3.F32.PACK_AB_MERGE_C R25, RZ, R166, RZ ;  /* 0x000000a6ff19723e */ /* 0x000fe200048070ff */
[----:B------:R-:W-:Y:S01]  /*7e30*/  FMUL R163, R163, UR21 ;  /* 0x00000015a3a37c20 */ /* 0x000fe20008400000 */
[----:B------:R-:W-:Y:S01]  /*7e40*/  F2FP.SATFINITE.E4M3.F32.PACK_AB_MERGE_C R167, RZ, R167, RZ ;  /* 0x000000a7ffa7723e */ /* 0x000fe200048070ff */
[----:B------:R-:W-:Y:S01]  /*7e50*/  FMUL R162, R162, UR21 ;  /* 0x00000015a2a27c20 */ /* 0x000fe20008400000 */
[----:B------:R-:W-:Y:S01]  /*7e60*/  ISETP.LT.OR P0, PT, R27, 0x9, !P0 ;  /* 0x000000091b00780c */ /* 0x000fe20004701670 */
[----:B------:R-:W-:Y:S01]  /*7e70*/  FMUL R161, R161, UR21 ;  /* 0x00000015a1a17c20 */ /* 0x000fe20008400000 */
[----:B------:R-:W-:Y:S01]  /*7e80*/  ISETP.LT.OR P1, PT, R27, 0x9, !P1 ;  /* 0x000000091b00780c */ /* 0x000fe20004f21670 */
[----:B------:R-:W-:Y:S01]  /*7e90*/  FMUL R160, R160, UR21 ;  /* 0x00000015a0a07c20 */ /* 0x000fe20008400000 */
[----:B------:R-:W-:Y:S01]  /*7ea0*/  F2FP.SATFINITE.E4M3.F32.PACK_AB_MERGE_C R165, RZ, R165, RZ ;  /* 0x000000a5ffa5723e */ /* 0x000fe200048070ff */
[----:B------:R0:W-:Y:S01]  /*7eb0*/  @!P4 STG.E.U8 desc[UR22][R6.64+0x1], R25 ;  /* 0x000001190600c986 */ /* 0x0001e2000c101116 */
[C---:B------:R-:W-:Y:S01]  /*7ec0*/  ISETP.GE.AND P4, PT, R30.reuse, 0x9, PT ;  /* 0x000000091e00780c */ /* 0x040fe20003f86270 */
[----:B------:R-:W-:Y:S01]  /*7ed0*/  FMUL R159, R159, UR21 ;  /* 0x000000159f9f7c20 */ /* 0x000fe20008400000 */
[----:B------:R-:W-:Y:S01]  /*7ee0*/  F2FP.SATFINITE.E4M3.F32.PACK_AB_MERGE_C R163, RZ, R163, RZ ;  /* 0x000000a3ffa3723e */ /* 0x000fe200048070ff */
[----:B------:R-:W-:Y:S01]  /*7ef0*/  @!P2 STG.E.U8 desc[UR22][R6.64], R167 ;  /* 0x000000a70600a986 */ /* 0x000fe2000c101116 */
[----:B------:R-:W-:Y:S01]  /*7f00*/  ISETP.GE.AND P2, PT, R30, 0xa, PT ;  /* 0x0000000a1e00780c */ /* 0x000fe20003f46270 */
[----:B------:R-:W-:Y:S01]  /*7f10*/  FMUL R158, R158, UR21 ;  /* 0x000000159e9e7c20 */ /* 0x000fe20008400000 */
[----:B------:R-:W-:Y:S01]  /*7f20*/  ISETP.LT.OR P5, PT, R27, 0x1, !P4 ;  /* 0x000000011b00780c */ /* 0x000fe200067a1670 */
[----:B------:R-:W-:Y:S01]  /*7f30*/  FMUL R157, R157, UR21 ;  /* 0x000000159d9d7c20 */ /* 0x000fe20008400000 */
[C---:B------:R-:W-:Y:S01]  /*7f40*/  ISETP.LT.OR P6, PT, R27.reuse, 0x1, !P2 ;  /* 0x000000011b00780c */ /* 0x040fe200057c1670 */
[----:B------:R-:W-:Y:S01]  /*7f50*/  @!P1 STG.E.U8 desc[UR22][R4.64], R165 ;  /* 0x000000a504009986 */ /* 0x000fe2000c101116 */
[----:B------:R-:W-:Y:S01]  /*7f60*/  ISETP.LT.OR P4, PT, R27, 0x9, !P4 ;  /* 0x000000091b00780c */ /* 0x000fe20006781670 */
[----:B------:R-:W-:Y:S01]  /*7f70*/  FMUL R156, R156, UR21 ;  /* 0x000000159c9c7c20 */ /* 0x000fe20008400000 */
[----:B0-----:R-:W-:Y:S01]  /*7f80*/  F2FP.SATFINITE.E4M3.F32.PACK_AB_MERGE_C R25, RZ, R164, RZ ;  /* 0x000000a4ff19723e */ /* 0x001fe200048070ff */
[----:B------:R-:W-:Y:S01]  /*7f90*/  FMUL R155, R155, UR21 ;  /* 0x000000159b9b7c20 */ /* 0x000fe20008400000 */
[----:B------:R-:W-:Y:S01]  /*7fa0*/  F2FP.SATFINITE.E4M3.F32.PACK_AB_MERGE_C R29, RZ, R162, RZ ;  /* 0x000000a2ff1d723e */ /* 0x000fe200048070ff */
[----:B------:R-:W-:Y:S01]  /*7fb0*/  FMUL R154, R154, UR21 ;  /* 0x000000159a9a7c20 */ /* 0x000fe20008400000 */
[----:B------:R-:W-:Y:S01]  /*7fc0*/  ISETP.LT.OR P2, PT, R27, 0x9, !P2 ;  /* 0x000000091b00780c */ /* 0x000fe20005741670 */
[----:B------:R0:W-:Y:S01]  /*7fd0*/  @!P0 STG.E.U8 desc[UR22][R4.64+0x1], R25 ;  /* 0x0000011904008986 */ /* 0x0001e2000c101116 */
[C---:B------:R-:W-:Y:S01]  /*7fe0*/  ISETP.GE.AND P0, PT, R30.reuse, 0x11, PT ;  /* 0x000000111e00780c */ /* 0x040fe20003f06270 */
[----:B------:R-:W-:Y:S01]  /*7ff0*/  FMUL R153, R153, UR21 ;  /* 0x0000001599997c20 */ /* 0x000fe20008400000 */
[----:B------:R-:W-:Y:S01]  /*8000*/  ISETP.GE.AND P1, PT, R30, 0x12, PT ;  /* 0x000000121e00780c */ /* 0x000fe20003f26270 */
[----:B------:R-:W-:Y:S01]  /*8010*/  @!P5 STG.E.U8 desc[UR22][R6.64+0x8], R163 ;  /* 0x000008a30600d986 */ /* 0x000fe2000c101116 */
[C---:B------:R-:W-:Y:S01]  /*8020*/  ISETP.LT.OR P5, PT, R27.reuse, 0x1, !P0 ;  /* 0x000000011b00780c */ /* 0x040fe200047a1670 */
[----:B------:R-:W-:Y:S01]  /*8030*/  FMUL R152, R152, UR21 ;  /* 0x0000001598987c20 */ /* 0x000fe20008400000 */
[----:B------:R-:W-:Y:S01]  /*8040*/  F2FP.SATFINITE.E4M3.F32.PACK_AB_MERGE_C R161, RZ, R161, RZ ;  /* 0x000000a1ffa1723e */ /* 0x000fe200048070ff */
[----:B------:R1:W-:Y:S01]  /*8050*/  @!P6 STG.E.U8 desc[UR22][R6.64+0x9], R29 ;  /* 0x0000091d0600e986 */ /* 0x0003e2000c101116 */
[----:B------:R-:W-:Y:S01]  /*8060*/  ISETP.LT.OR P6, PT, R27, 0x1, !P1 ;  /* 0x000000011b00780c */ /* 0x000fe20004fc1670 */
[----:B------:R-:W-:Y:S01]  /*8070*/  FMUL R151, R151, UR21 ;  /* 0x0000001597977c20 */ /* 0x000fe20008400000 */
[----:B------:R-:W-:Y:S01]  /*8080*/  F2FP.SATFINITE.E4M3.F32.PACK_AB_MERGE_C R159, RZ, R159, RZ ;  /* 0x0000009fff9f723e */ /* 0x000fe200048070ff */
[----:B------:R-:W-:Y:S01]  /*8090*/  @!P4 STG.E.U8 desc[UR22][R4.64+0x8], R161 ;  /* 0x000008a10400c986 */ /* 0x000fe2000c101116 */
[----:B0-----:R-:W-:Y:S01]  /*80a0*/  F2FP.SATFINITE.E4M3.F32.PACK_AB_MERGE_C R25, RZ, R160, RZ ;  /* 0x000000a0ff19723e */ /* 0x001fe200048070ff */
[----:B------:R-:W-:Y:S01]  /*80b0*/  FMUL R150, R150, UR21 ;  /* 0x0000001596967c20 */ /* 0x000fe20008400000 */
[----:B------:R-:W-:Y:S01]  /*80c0*/  ISETP.GE.AND P4, PT, R30, 0x19, PT ;  /* 0x000000191e00780c */ /* 0x000fe20003f86270 */
[----:B------:R-:W-:Y:S01]  /*80d0*/  FMUL R149, R149, UR21 ;  /* 0x0000001595957c20 */ /* 0x000fe20008400000 */
[C---:B------:R-:W-:Y:S01]  /*80e0*/  ISETP.LT.OR P0, PT, R27.reuse, 0x9, !P0 ;  /* 0x000000091b00780c */ /* 0x040fe20004701670 */
[----:B------:R0:W-:Y:S01]  /*80f0*/  @!P2 STG.E.U8 desc[UR22][R4.64+0x9], R25 ;  /* 0x000009190400a986 */ /* 0x0001e2000c101116 */
[----:B------:R-:W-:Y:S01]  /*8100*/  ISETP.LT.OR P1, PT, R27, 0x9, !P1 ;  /* 0x000000091b00780c */ /* 0x000fe20004f21670 */
[----:B------:R-:W-:Y:S01]  /*8110*/  FMUL R148, R148, UR21 ;  /* 0x0000001594947c20 */ /* 0x000fe20008400000 */
[----:B-1----:R-:W-:Y:S01]  /*8120*/  F2FP.SATFINITE.E4M3.F32.PACK_AB_MERGE_C R29, RZ, R158, RZ ;  /* 0x0000009eff1d723e */ /* 0x002fe200048070ff */
[----:B------:R-:W-:Y:S01]  /*8130*/  @!P5 STG.E.U8 desc[UR22][R6.64+0x10], R159 ;  /* 0x0000109f0600d986 */ /* 0x000fe2000c101116 */
[----:B------:R-:W-:Y:S01]  /*8140*/  ISETP.GE.AND P2, PT, R30, 0x1a, PT ;  /* 0x0000001a1e00780c */ /* 0x000fe20003f46270 */
[----:B------:R-:W-:Y:S01]  /*8150*/  FMUL R147, R147, UR21 ;  /* 0x0000001593937c20 */ /* 0x000fe20008400000 */
[C---:B------:R-:W-:Y:S01]  /*8160*/  ISETP.LT.OR P5, PT, R27.reuse, 0x1, !P4 ;  /* 0x000000011b00780c */ /* 0x040fe200067a1670 */
[----:B------:R1:W-:Y:S01]  /*8170*/  @!P6 STG.E.U8 desc[UR22][R6.64+0x11], R29 ;  /* 0x0000111d0600e986 */ /* 0x0003e2000c101116 */
[----:B------:R-:W-:Y:S01]  /*8180*/  ISETP.LT.OR P6, PT, R27, 0x1, !P2 ;  /* 0x000000011b00780c */ /* 0x000fe200057c1670 */
[----:B------:R-:W-:Y:S01]  /*8190*/  FMUL R146, R146, UR21 ;  /* 0x0000001592927c20 */ /* 0x000fe20008400000 */
[----:B------:R-:W-:Y:S01]  /*81a0*/  F2FP.SATFINITE.E4M3.F32.PACK_AB_MERGE_C R157, RZ, R157, RZ ;  /* 0x0000009dff9d723e */ /* 0x000fe200048070ff */
[----:B------:R-:W-:Y:S01]  /*81b0*/  FMUL R145, R145, UR21 ;  /* 0x0000001591917c20 */ /* 0x000fe20008400000 */
[----:B0-----:R-:W-:Y:S01]  /*81c0*/  F2FP.SATFINITE.E4M3.F32.PACK_AB_MERGE_C R25, RZ, R156, RZ ;  /* 0x0000009cff19723e */ /* 0x001fe200048070ff */
[----:B------:R-:W-:Y:S01]  /*81d0*/  FMUL R144, R144, UR21 ;  /* 0x0000001590907c20 */ /* 0x000fe20008400000 */
[----:B------:R-:W-:Y:S01]  /*81e0*/  F2FP.SATFINITE.E4M3.F32.PACK_AB_MERGE_C R155, RZ, R155, RZ ;  /* 0x0000009bff9b723e */ /* 0x000fe200048070ff */
[----:B------:R-:W-:Y:S01]  /*81f0*/  @!P0 STG.E.U8 desc[UR22][R4.64+0x10], R157 ;  /* 0x0000109d04008986 */ /* 0x000fe2000c101116 */
[----:B------:R-:W-:Y:S01]  /*8200*/  ISETP.GE.AND P0, PT, R30, 0x21, PT ;  /* 0x000000211e00780c */ /* 0x000fe20003f06270 */
[----:B------:R-:W-:Y:S01]  /*8210*/  FMUL R141, R141, UR21 ;  /* 0x000000158d8d7c20 */ /* 0x000fe20008400000 */
[C---:B------:R-:W-:Y:S01]  /*8220*/  ISETP.LT.OR P4, PT, R27.reuse, 0x9, !P4 ;  /* 0x000000091b00780c */ /* 0x040fe20006781670 */
[----:B------:R0:W-:Y:S01]  /*8230*/  @!P1 STG.E.U8 desc[UR22][R4.64+0x11], R25 ;  /* 0x0000111904009986 */ /* 0x0001e2000c101116 */
[----:B-1----:R-:W-:Y:S01]  /*8240*/  F2FP.SATFINITE.E4M3.F32.PACK_AB_MERGE_C R29, RZ, R154, RZ ;  /* 0x0000009aff1d723e */ /* 0x002fe200048070ff */
[----:B------:R-:W-:Y:S01]  /*8250*/  FMUL R142, R142, UR21 ;  /* 0x000000158e8e7c20 */ /* 0x000fe20008400000 */
[----:B------:R-:W-:Y:S01]  /*8260*/  ISETP.LT.OR P2, PT, R27, 0x9, !P2 ;  /* 0x000000091b00780c */ /* 0x000fe20005741670 */
        /* <DEDUP_REMOVED lines=115> */
[----:B------:R-:W-:Y:S01]  /*89a0*/  ISETP.LT.OR P4, PT, R27, 0x9, !P4 ;  /* 0x000000091b00780c */ /* 0x000fe20006781670 */
[----:B------:R0:W-:Y:S01]  /*89b0*/  @!P1 STG.E.U8 desc[UR22][R4.64+0x41], R25 ;  /* 0x0000411904009986 */ /* 0x0001e2000c101116 */
[----:B-1----:R-:W-:Y:S01]  /*89c0*/  F2FP.SATFINITE.E4M3.F32.PACK_AB_MERGE_C R29, RZ, R130, RZ ;  /* 0x00000082ff1d723e */ /* 0x002fe200048070ff */
[----:B------:R-:W-:Y:S01]  /*89d0*/  FMUL R111, R111, UR21 ;  /* 0x000000156f6f7c20 */ /* 0x000fe20008400000 */
[C---:B------:R-:W-:Y:S01]  /*89e0*/  ISETP.LT.OR P2, PT, R27.reuse, 0x9, !P2 ;  /* 0x000000091b00780c */ /* 0x040fe20005741670 */
        /* <DEDUP_REMOVED lines=13> */
[----:B------:R-:W-:Y:S01]  /*8ac0*/  ISETP.LT.OR P0, PT, R27, 0x9, !P0 ;  /* 0x000000091b00780c */ /* 0x000fe20004701670 */
[----:B------:R-:W-:Y:S01]  /*8ad0*/  FMUL R23, R23, UR21 ;  /* 0x0000001517177c20 */ /* 0x000fe20008400000 */
[----:B------:R-:W-:Y:S01]  /*8ae0*/  ISETP.LT.OR P5, PT, R27, 0x9, !P5 ;  /* 0x000000091b00780c */ /* 0x000fe20006fa1670 */
[----:B------:R0:W-:Y:S01]  /*8af0*/  @!P2 STG.E.U8 desc[UR22][R4.64+0x49], R25 ;  /* 0x000049190400a986 */ /* 0x0001e2000c101116 */
[----:B-1----:R-:W-:Y:S01]  /*8b00*/  F2FP.SATFINITE.E4M3.F32.PACK_AB_MERGE_C R29, RZ, R126, RZ ;  /* 0x0000007eff1d723e */ /* 0x002fe200048070ff */
[----:B------:R-:W-:Y:S01]  /*8b10*/  FMUL R14, R14, UR21 ;  /* 0x000000150e0e7c20 */ /* 0x000fe20008400000 */
[----:B------:R-:W-:Y:S01]  /*8b20*/  F2FP.SATFINITE.E4M3.F32.PACK_AB_MERGE_C R127, RZ, R127, RZ ;  /* 0x0000007fff7f723e */ /* 0x000fe200048070ff */
[----:B------:R-:W-:Y:S01]  /*8b30*/  @!P1 STG.E.U8 desc[UR22][R6.64+0x50], R125 ;  /* 0x0000507d06009986 */ /* 0x000fe2000c101116 */
[----:B------:R-:W-:Y:S01]  /*8b40*/  ISETP.GE.AND P1, PT, R30, 0x5a, PT ;  /* 0x0000005a1e00780c */ /* 0x000fe20003f26270 */
[----:B------:R-:W-:Y:S01]  /*8b50*/  FMUL R20, R20, UR21 ;  /* 0x0000001514147c20 */ /* 0x000fe20008400000 */
[----:B------:R-:W-:Y:S01]  /*8b60*/  F2FP.SATFINITE.E4M3.F32.PACK_AB_MERGE_C R119, RZ, R119, RZ ;  /* 0x00000077ff77723e */ /* 0x000fe200048070ff */
[----:B------:R1:W-:Y:S01]  /*8b70*/  @!P6 STG.E.U8 desc[UR22][R6.64+0x51], R29 ;  /* 0x0000511d0600e986 */ /* 0x0003e2000c101116 */
[----:B------:R-:W-:Y:S01]  /*8b80*/  ISETP.GE.AND P6, PT, R30, 0x59, PT ;  /* 0x000000591e00780c */ /* 0x000fe20003fc6270 */
[----:B------:R-:W-:Y:S01]  /*8b90*/  FMUL R21, R21, UR21 ;  /* 0x0000001515157c20 */ /* 0x000fe20008400000 */
[C---:B------:R-:W-:Y:S01]  /*8ba0*/  ISETP.LT.OR P4, PT, R27.reuse, 0x1, !P1 ;  /* 0x000000011b00780c */ /* 0x040fe20004f81670 */
[----:B------:R-:W-:Y:S01]  /*8bb0*/  @!P0 STG.E.U8 desc[UR22][R4.64+0x50], R127 ;  /* 0x0000507f04008986 */ /* 0x000fe2000c101116 */
[----:B------:R-:W-:Y:S01]  /*8bc0*/  ISETP.LT.OR P2, PT, R27, 0x1, !P6 ;  /* 0x000000011b00780c */ /* 0x000fe20007741670 */
[----:B------:R-:W-:Y:S01]  /*8bd0*/  FMUL R17, R17, UR21 ;  /* 0x0000001511117c20 */ /* 0x000fe20008400000 */
[----:B0-----:R-:W-:Y:S01]  /*8be0*/  F2FP.SATFINITE.E4M3.F32.PACK_AB_MERGE_C R25, RZ, R124, RZ ;  /* 0x0000007cff19723e */ /* 0x001fe200048070ff */
[----:B------:R-:W-:Y:S01]  /*8bf0*/  FMUL R18, R18, UR21 ;  /* 0x0000001512127c20 */ /* 0x000fe20008400000 */
[----:B------:R-:W-:Y:S01]  /*8c00*/  ISETP.LT.OR P0, PT, R27, 0x9, !P6 ;  /* 0x000000091b00780c */ /* 0x000fe20007701670 */
[----:B------:R-:W-:Y:S01]  /*8c10*/  FMUL R15, R15, UR21 ;  /* 0x000000150f0f7c20 */ /* 0x000fe20008400000 */
[----:B------:R-:W-:Y:S01]  /*8c20*/  ISETP.LT.OR P1, PT, R27, 0x9, !P1 ;  /* 0x000000091b00780c */ /* 0x000fe20004f21670 */
[----:B------:R0:W-:Y:S01]  /*8c30*/  @!P5 STG.E.U8 desc[UR22][R4.64+0x51], R25 ;  /* 0x000051190400d986 */ /* 0x0001e2000c101116 */
[----:B-1----:R-:W-:Y:S01]  /*8c40*/  F2FP.SATFINITE.E4M3.F32.PACK_AB_MERGE_C R29, RZ, R122, RZ ;  /* 0x0000007aff1d723e */ /* 0x002fe200048070ff */
[----:B------:R-:W-:Y:S01]  /*8c50*/  FMUL R16, R16, UR21 ;  /* 0x0000001510107c20 */ /* 0x000fe20008400000 */
[----:B------:R-:W-:Y:S01]  /*8c60*/  F2FP.SATFINITE.E4M3.F32.PACK_AB_MERGE_C R123, RZ, R123, RZ ;  /* 0x0000007bff7b723e */ /* 0x000fe200048070ff */
        /* <DEDUP_REMOVED lines=13> */
[----:B------:R-:W-:Y:S01]  /*8d40*/  ISETP.LT.OR P4, PT, R27, 0x9, !P4 ;  /* 0x000000091b00780c */ /* 0x000fe20006781670 */
[----:B------:R-:W-:Y:S01]  /*8d50*/  FMUL R11, R11, UR21 ;  /* 0x000000150b0b7c20 */ /* 0x000fe20008400000 */
[----:B0-----:R-:W-:Y:S01]  /*8d60*/  F2FP.SATFINITE.E4M3.F32.PACK_AB_MERGE_C R25, RZ, R120, RZ ;  /* 0x00000078ff19723e */ /* 0x001fe200048070ff */
[----:B------:R-:W-:Y:S01]  /*8d70*/  FMUL R10, R10, UR21 ;  /* 0x000000150a0a7c20 */ /* 0x000fe20008400000 */
[----:B------:R-:W-:-:S02]  /*8d80*/  ISETP.GE.AND P0, PT, R30, 0x6a, PT ;  /* 0x0000006a1e00780c */ /* 0x000fc40003f06270 */
[----:B-1----:R-:W-:Y:S01]  /*8d90*/  F2FP.SATFINITE.E4M3.F32.PACK_AB_MERGE_C R29, RZ, R118, RZ ;  /* 0x00000076ff1d723e */ /* 0x002fe200048070ff */
[----:B------:R0:W-:Y:S01]  /*8da0*/  @!P1 STG.E.U8 desc[UR22][R4.64+0x59], R25 ;  /* 0x0000591904009986 */ /* 0x0001e2000c101116 */
[----:B------:R-:W-:Y:S02]  /*8db0*/  ISETP.GE.AND P1, PT, R30, 0x69, PT ;  /* 0x000000691e00780c */ /* 0x000fe40003f26270 */
[C---:B------:R-:W-:Y:S01]  /*8dc0*/  ISETP.LT.OR P2, PT, R27.reuse, 0x9, !P2 ;  /* 0x000000091b00780c */ /* 0x040fe20005741670 */
[----:B------:R-:W-:Y:S01]  /*8dd0*/  @!P5 STG.E.U8 desc[UR22][R6.64+0x60], R117 ;  /* 0x000060750600d986 */ /* 0x000fe2000c101116 */
[----:B------:R-:W-:Y:S02]  /*8de0*/  ISETP.LT.OR P5, PT, R27, 0x1, !P0 ;  /* 0x000000011b00780c */ /* 0x000fe400047a1670 */
[----:B------:R-:W-:Y:S01]  /*8df0*/  F2FP.SATFINITE.E4M3.F32.PACK_AB_MERGE_C R19, RZ, R19, RZ ;  /* 0x00000013ff13723e */ /* 0x000fe200048070ff */
[----:B------:R1:W-:Y:S01]  /*8e00*/  @!P6 STG.E.U8 desc[UR22][R6.64+0x61], R29 ;  /* 0x0000611d0600e986 */ /* 0x0003e2000c101116 */
[----:B------:R-:W-:-:S02]  /*8e10*/  F2FP.SATFINITE.E4M3.F32.PACK_AB_MERGE_C R115, RZ, R115, RZ ;  /* 0x00000073ff73723e */ /* 0x000fc400048070ff */
[C---:B------:R-:W-:Y:S01]  /*8e20*/  ISETP.LT.OR P0, PT, R27.reuse, 0x9, !P0 ;  /* 0x000000091b00780c */ /* 0x040fe20004701670 */
[----:B------:R-:W-:Y:S01]  /*8e30*/  @!P4 STG.E.U8 desc[UR22][R4.64+0x60], R121 ;  /* 0x000060790400c986 */ /* 0x000fe2000c101116 */
[C---:B------:R-:W-:Y:S02]  /*8e40*/  ISETP.LT.OR P4, PT, R27.reuse, 0x1, !P1 ;  /* 0x000000011b00780c */ /* 0x040fe40004f81670 */
[----:B------:R-:W-:Y:S02]  /*8e50*/  ISETP.LT.OR P1, PT, R27, 0x9, !P1 ;  /* 0x000000091b00780c */ /* 0x000fe40004f21670 */
[----:B0-----:R-:W-:Y:S02]  /*8e60*/  F2FP.SATFINITE.E4M3.F32.PACK_AB_MERGE_C R25, RZ, R116, RZ ;  /* 0x00000074ff19723e */ /* 0x001fe400048070ff */
[----:B------:R-:W-:Y:S02]  /*8e70*/  F2FP.SATFINITE.E4M3.F32.PACK_AB_MERGE_C R31, RZ, R114, RZ ;  /* 0x00000072ff1f723e */ /* 0x000fe400048070ff */
[----:B-1----:R-:W-:Y:S01]  /*8e80*/  F2FP.SATFINITE.E4M3.F32.PACK_AB_MERGE_C R29, RZ, R112, RZ ;  /* 0x00000070ff1d723e */ /* 0x002fe200048070ff */
[----:B------:R0:W-:Y:S01]  /*8e90*/  @!P2 STG.E.U8 desc[UR22][R4.64+0x61], R25 ;  /* 0x000061190400a986 */ /* 0x0001e2000c101116 */
[----:B------:R-:W-:-:S02]  /*8ea0*/  ISETP.GE.AND P2, PT, R30, 0x71, PT ;  /* 0x000000711e00780c */ /* 0x000fc40003f46270 */
[----:B------:R-:W-:Y:S01]  /*8eb0*/  F2FP.SATFINITE.E4M3.F32.PACK_AB_MERGE_C R113, RZ, R113, RZ ;  /* 0x00000071ff71723e */ /* 0x000fe200048070ff */
[----:B------:R1:W-:Y:S01]  /*8ec0*/  @!P4 STG.E.U8 desc[UR22][R6.64+0x68], R19 ;  /* 0x000068130600c986 */ /* 0x0003e2000c101116 */
[C---:B------:R-:W-:Y:S02]  /*8ed0*/  ISETP.LT.OR P4, PT, R27.reuse, 0x1, !P2 ;  /* 0x000000011b00780c */ /* 0x040fe40005781670 */
[----:B------:R-:W-:Y:S01]  /*8ee0*/  ISETP.LT.OR P2, PT, R27, 0x9, !P2 ;  /* 0x000000091b00780c */ /* 0x000fe20005741670 */
[----:B------:R2:W-:Y:S01]  /*8ef0*/  @!P5 STG.E.U8 desc[UR22][R6.64+0x69], R29 ;  /* 0x0000691d0600d986 */ /* 0x0005e2000c101116 */
[----:B------:R-:W-:Y:S02]  /*8f00*/  F2FP.SATFINITE.E4M3.F32.PACK_AB_MERGE_C R109, RZ, R109, RZ ;  /* 0x0000006dff6d723e */ /* 0x000fe400048070ff */
[----:B------:R-:W-:Y:S01]  /*8f10*/  F2FP.SATFINITE.E4M3.F32.PACK_AB_MERGE_C R111, RZ, R111, RZ ;  /* 0x0000006fff6f723e */ /* 0x000fe200048070ff */
[----:B------:R-:W-:Y:S01]  /*8f20*/  @!P1 STG.E.U8 desc[UR22][R4.64+0x68], R115 ;  /* 0x0000687304009986 */ /* 0x000fe2000c101116 */
[----:B------:R-:W-:-:S02]  /*8f30*/  ISETP.GE.AND P1, PT, R30, 0x72, PT ;  /* 0x000000721e00780c */ /* 0x000fc40003f26270 */
[----:B0-----:R-:W-:Y:S01]  /*8f40*/  F2FP.SATFINITE.E4M3.F32.PACK_AB_MERGE_C R25, RZ, R108, RZ ;  /* 0x0000006cff19723e */ /* 0x001fe200048070ff */
[----:B------:R-:W-:Y:S01]  /*8f50*/  @!P0 STG.E.U8 desc[UR22][R4.64+0x69], R31 ;  /* 0x0000691f04008986 */ /* 0x000fe2000c101116 */
[C---:B------:R-:W-:Y:S02]  /*8f60*/  ISETP.LT.OR P5, PT, R27.reuse, 0x1, !P1 ;  /* 0x000000011b00780c */ /* 0x040fe40004fa1670 */
[----:B-1----:R-:W-:Y:S01]  /*8f70*/  F2FP.SATFINITE.E4M3.F32.PACK_AB_MERGE_C R19, RZ, R110, RZ ;  /* 0x0000006eff13723e */ /* 0x002fe200048070ff */
[----:B------:R-:W-:Y:S01]  /*8f80*/  @!P4 STG.E.U8 desc[UR22][R6.64+0x70], R113 ;  /* 0x000070710600c986 */ /* 0x000fe2000c101116 */
[C---:B------:R-:W-:Y:S02]  /*8f90*/  ISETP.GE.AND P4, PT, R30.reuse, 0x7a, PT ;  /* 0x0000007a1e00780c */ /* 0x040fe40003f86270 */
[----:B------:R-:W-:Y:S02]  /*8fa0*/  ISETP.LT.OR P1, PT, R27, 0x9, !P1 ;  /* 0x000000091b00780c */ /* 0x000fe40004f21670 */
[----:B------:R-:W-:-:S02]  /*8fb0*/  ISETP.GE.AND P0, PT, R30, 0x79, PT ;  /* 0x000000791e00780c */ /* 0x000fc40003f06270 */
[----:B------:R-:W-:Y:S02]  /*8fc0*/  F2FP.SATFINITE.E4M3.F32.PACK_AB_MERGE_C R107, RZ, R107, RZ ;  /* 0x0000006bff6b723e */ /* 0x000fe400048070ff */
[C---:B------:R-:W-:Y:S01]  /*8fd0*/  ISETP.LT.OR P6, PT, R27.reuse, 0x1, !P0 ;  /* 0x000000011b00780c */ /* 0x040fe200047c1670 */
[----:B------:R0:W-:Y:S01]  /*8fe0*/  @!P5 STG.E.U8 desc[UR22][R6.64+0x71], R19 ;  /* 0x000071130600d986 */ /* 0x0001e2000c101116 */
[C---:B------:R-:W-:Y:S02]  /*8ff0*/  ISETP.LT.OR P5, PT, R27.reuse, 0x9, !P4 ;  /* 0x000000091b00780c */ /* 0x040fe400067a1670 */
[C---:B------:R-:W-:Y:S01]  /*9000*/  ISETP.LT.OR P0, PT, R27.reuse, 0x9, !P0 ;  /* 0x000000091b00780c */ /* 0x040fe20004701670 */
[----:B------:R-:W-:Y:S01]  /*9010*/  @!P2 STG.E.U8 desc[UR22][R4.64+0x70], R109 ;  /* 0x0000706d0400a986 */ /* 0x000fe2000c101116 */
[----:B------:R-:W-:Y:S02]  /*9020*/  ISETP.LT.OR P2, PT, R27, 0x1, !P4 ;  /* 0x000000011b00780c */ /* 0x000fe40006741670 */
[C---:B------:R-:W-:Y:S01]  /*9030*/  ISETP.GE.AND P4, PT, R30.reuse, 0x82, PT ;  /* 0x000000821e00780c */ /* 0x040fe20003f86270 */
[----:B------:R1:W-:Y:S01]  /*9040*/  @!P1 STG.E.U8 desc[UR22][R4.64+0x71], R25 ;  /* 0x0000711904009986 */ /* 0x0003e2000c101116 */
[----:B------:R-:W-:-:S02]  /*9050*/  ISETP.GE.AND P1, PT, R30, 0x81, PT ;  /* 0x000000811e00780c */ /* 0x000fc40003f26270 */
[----:B--2---:R-:W-:Y:S01]  /*9060*/  F2FP.SATFINITE.E4M3.F32.PACK_AB_MERGE_C R29, RZ, R104, RZ ;  /* 0x00000068ff1d723e */ /* 0x004fe200048070ff */
[----:B------:R-:W-:Y:S01]  /*9070*/  @!P6 STG.E.U8 desc[UR22][R6.64+0x78], R111 ;  /* 0x0000786f0600e986 */ /* 0x000fe2000c101116 */
[----:B0-----:R-:W-:Y:S02]  /*9080*/  F2FP.SATFINITE.E4M3.F32.PACK_AB_MERGE_C R19, RZ, R106, RZ ;  /* 0x0000006aff13723e */ /* 0x001fe400048070ff */
[C---:B------:R-:W-:Y:S02]  /*9090*/  ISETP.LT.OR P6, PT, R27.reuse, 0x1, !P1 ;  /* 0x000000011b00780c */ /* 0x040fe40004fc1670 */
[----:B------:R-:W-:Y:S01]  /*90a0*/  F2FP.SATFINITE.E4M3.F32.PACK_AB_MERGE_C R105, RZ, R105, RZ ;  /* 0x00000069ff69723e */ /* 0x000fe200048070ff */
[----:B------:R0:W-:Y:S01]  /*90b0*/  @!P2 STG.E.U8 desc[UR22][R6.64+0x79], R19 ;  /* 0x000079130600a986 */ /* 0x0001e2000c101116 */
[C---:B------:R-:W-:Y:S02]  /*90c0*/  ISETP.LT.OR P2, PT, R27.reuse, 0x1, !P4 ;  /* 0x000000011b00780c */ /* 0x040fe40006741670 */
[----:B-1----:R-:W-:Y:S01]  /*90d0*/  F2FP.SATFINITE.E4M3.F32.PACK_AB_MERGE_C R25, RZ, R22, RZ ;  /* 0x00000016ff19723e */ /* 0x002fe200048070ff */
[----:B------:R-:W-:Y:S01]  /*90e0*/  @!P0 STG.E.U8 desc[UR22][R4.64+0x78], R107 ;  /* 0x0000786b04008986 */ /* 0x000fe2000c101116 */
[----:B------:R-:W-:-:S02]  /*90f0*/  ISETP.LT.OR P1, PT, R27, 0x9, !P1 ;  /* 0x000000091b00780c */ /* 0x000fc40004f21670 */
[C---:B------:R-:W-:Y:S01]  /*9100*/  ISETP.GE.AND P0, PT, R30.reuse, 0x89, PT ;  /* 0x000000891e00780c */ /* 0x040fe20003f06270 */
[----:B------:R1:W-:Y:S01]  /*9110*/  @!P5 STG.E.U8 desc[UR22][R4.64+0x79], R25 ;  /* 0x000079190400d986 */ /* 0x0003e2000c101116 */
[C---:B------:R-:W-:Y:S02]  /*9120*/  ISETP.LT.OR P5, PT, R27.reuse, 0x9, !P4 ;  /* 0x000000091b00780c */ /* 0x040fe400067a1670 */
[----:B------:R-:W-:Y:S01]  /*9130*/  ISETP.GE.AND P4, PT, R30, 0x8a, PT ;  /* 0x0000008a1e00780c */ /* 0x000fe20003f86270 */
[----:B------:R-:W-:Y:S01]  /*9140*/  @!P6 STG.E.U8 desc[UR22][R6.64+0x80], R105 ;  /* 0x000080690600e986 */ /* 0x000fe2000c101116 */
[C---:B------:R-:W-:Y:S02]  /*9150*/  ISETP.LT.OR P6, PT, R27.reuse, 0x1, !P0 ;  /* 0x000000011b00780c */ /* 0x040fe400047c1670 */
[----:B------:R-:W-:Y:S01]  /*9160*/  F2FP.SATFINITE.E4M3.F32.PACK_AB_MERGE_C R23, RZ, R23, RZ ;  /* 0x00000017ff17723e */ /* 0x000fe200048070ff */
[----:B------:R-:W-:Y:S01]  /*9170*/  @!P2 STG.E.U8 desc[UR22][R6.64+0x81], R29 ;  /* 0x0000811d0600a986 */ /* 0x000fe2000c101116 */
[----:B------:R-:W-:-:S02]  /*9180*/  ISETP.LT.OR P2, PT, R27, 0x1, !P4 ;  /* 0x000000011b00780c */ /* 0x000fc40006741670 */
[----:B0-----:R-:W-:Y:S01]  /*9190*/  F2FP.SATFINITE.E4M3.F32.PACK_AB_MERGE_C R19, RZ, R14, RZ ;  /* 0x0000000eff13723e */ /* 0x001fe200048070ff */
[----:B------:R-:W-:Y:S01]  /*91a0*/  @!P1 STG.E.U8 desc[UR22][R4.64+0x80], R23 ;  /* 0x0000801704009986 */ /* 0x000fe2000c101116 */
[----:B-1----:R-:W-:Y:S02]  /*91b0*/  F2FP.SATFINITE.E4M3.F32.PACK_AB_MERGE_C R25, RZ, R20, RZ ;  /* 0x00000014ff19723e */ /* 0x002fe400048070ff */
[----:B------:R-:W-:Y:S01]  /*91c0*/  F2FP.SATFINITE.E4M3.F32.PACK_AB_MERGE_C R21, RZ, R21, RZ ;  /* 0x00000015ff15723e */ /* 0x000fe200048070ff */
[----:B------:R0:W-:Y:S01]  /*91d0*/  @!P5 STG.E.U8 desc[UR22][R4.64+0x81], R19 ;  /* 0x000081130400d986 */ /* 0x0001e2000c101116 */
[C---:B------:R-:W-:Y:S02]  /*91e0*/  ISETP.LT.OR P0, PT, R27.reuse, 0x9, !P0 ;  /* 0x000000091b00780c */ /* 0x040fe40004701670 */
[----:B------:R-:W-:Y:S01]  /*91f0*/  ISETP.LT.OR P1, PT, R27, 0x9, !P4 ;  /* 0x000000091b00780c */ /* 0x000fe20006721670 */
[----:B------:R1:W-:Y:S01]  /*9200*/  @!P6 STG.E.U8 desc[UR22][R6.64+0x88], R21 ;  /* 0x000088150600e986 */ /* 0x0003e2000c101116 */
[----:B------:R-:W-:-:S02]  /*9210*/  ISETP.GE.AND P4, PT, R30, 0x92, PT ;  /* 0x000000921e00780c */ /* 0x000fc40003f86270 */
[----:B------:R-:W-:Y:S01]  /*9220*/  F2FP.SATFINITE.E4M3.F32.PACK_AB_MERGE_C R17, RZ, R17, RZ ;  /* 0x00000011ff11723e */ /* 0x000fe200048070ff */
[----:B------:R-:W-:Y:S01]  /*9230*/  @!P2 STG.E.U8 desc[UR22][R6.64+0x89], R25 ;  /* 0x000089190600a986 */ /* 0x000fe2000c101116 */
[----:B------:R-:W-:Y:S02]  /*9240*/  ISETP.GE.AND P2, PT, R30, 0x91, PT ;  /* 0x000000911e00780c */ /* 0x000fe40003f46270 */
[C---:B------:R-:W-:Y:S02]  /*9250*/  ISETP.LT.OR P6, PT, R27.reuse, 0x1, !P4 ;  /* 0x000000011b00780c */ /* 0x040fe400067c1670 */
[----:B------:R-:W-:Y:S01]  /*9260*/  ISETP.LT.OR P5, PT, R27, 0x1, !P2 ;  /* 0x000000011b00780c */ /* 0x000fe200057a1670 */
[----:B------:R2:W-:Y:S01]  /*9270*/  @!P0 STG.E.U8 desc[UR22][R4.64+0x88], R17 ;  /* 0x0000881104008986 */ /* 0x0005e2000c101116 */
[----:B0-----:R-:W-:Y:S02]  /*9280*/  F2FP.SATFINITE.E4M3.F32.PACK_AB_MERGE_C R19, RZ, R18, RZ ;  /* 0x00000012ff13723e */ /* 0x001fe400048070ff */
[----:B------:R-:W-:-:S02]  /*9290*/  F2FP.SATFINITE.E4M3.F32.PACK_AB_MERGE_C R15, RZ, R15, RZ ;  /* 0x0000000fff0f723e */ /* 0x000fc400048070ff */
[----:B-1----:R-:W-:Y:S01]  /*92a0*/  F2FP.SATFINITE.E4M3.F32.PACK_AB_MERGE_C R21, RZ, R16, RZ ;  /* 0x00000010ff15723e */ /* 0x002fe200048070ff */
[----:B------:R-:W-:Y:S01]  /*92b0*/  @!P1 STG.E.U8 desc[UR22][R4.64+0x89], R19 ;  /* 0x0000891304009986 */ /* 0x000fe2000c101116 */
[C---:B------:R-:W-:Y:S02]  /*92c0*/  ISETP.LT.OR P0, PT, R27.reuse, 0x9, !P2 ;  /* 0x000000091b00780c */ /* 0x040fe40005701670 */
[C---:B------:R-:W-:Y:S01]  /*92d0*/  ISETP.GE.AND P1, PT, R30.reuse, 0x9a, PT ;  /* 0x0000009a1e00780c */ /* 0x040fe20003f26270 */
[----:B------:R-:W-:Y:S01]  /*92e0*/  @!P6 STG.E.U8 desc[UR22][R6.64+0x91], R21 ;  /* 0x000091150600e986 */ /* 0x000fe2000c101116 */
[----:B------:R-:W-:Y:S02]  /*92f0*/  ISETP.GE.AND P2, PT, R30, 0x99, PT ;  /* 0x000000991e00780c */ /* 0x000fe40003f46270 */
[C---:B------:R-:W-:Y:S01]  /*9300*/  ISETP.LT.OR P4, PT, R27.reuse, 0x9, !P4 ;  /* 0x000000091b00780c */ /* 0x040fe20006781670 */
[----:B------:R0:W-:Y:S01]  /*9310*/  @!P5 STG.E.U8 desc[UR22][R6.64+0x90], R15 ;  /* 0x0000900f0600d986 */ /* 0x0001e2000c101116 */
[----:B------:R-:W-:-:S02]  /*9320*/  ISETP.LT.OR P6, PT, R27, 0x1, !P1 ;  /* 0x000000011b00780c */ /* 0x000fc40004fc1670 */
[C---:B------:R-:W-:Y:S02]  /*9330*/  ISETP.LT.OR P5, PT, R27.reuse, 0x1, !P2 ;  /* 0x000000011b00780c */ /* 0x040fe400057a1670 */
[C---:B------:R-:W-:Y:S02]  /*9340*/  ISETP.LT.OR P2, PT, R27.reuse, 0x9, !P2 ;  /* 0x000000091b00780c */ /* 0x040fe40005741670 */
[----:B------:R-:W-:Y:S02]  /*9350*/  ISETP.LT.OR P1, PT, R27, 0x9, !P1 ;  /* 0x000000091b00780c */ /* 0x000fe40004f21670 */
[----:B------:R-:W-:Y:S02]  /*9360*/  F2FP.SATFINITE.E4M3.F32.PACK_AB_MERGE_C R13, RZ, R13, RZ ;  /* 0x0000000dff0d723e */ /* 0x000fe400048070ff */
[----:B--2---:R-:W-:Y:S02]  /*9370*/  F2FP.SATFINITE.E4M3.F32.PACK_AB_MERGE_C R17, RZ, R8, RZ ;  /* 0x00000008ff11723e */ /* 0x004fe400048070ff */
[----:B0-----:R-:W-:Y:S01]  /*9380*/  F2FP.SATFINITE.E4M3.F32.PACK_AB_MERGE_C R15, RZ, R12, RZ ;  /* 0x0000000cff0f723e */ /* 0x001fe200048070ff */
[----:B------:R0:W-:Y:S01]  /*9390*/  @!P0 STG.E.U8 desc[UR22][R4.64+0x90], R13 ;  /* 0x0000900d04008986 */ /* 0x0001e2000c101116 */
[----:B------:R-:W-:-:S02]  /*93a0*/  F2FP.SATFINITE.E4M3.F32.PACK_AB_MERGE_C R9, RZ, R9, RZ ;  /* 0x00000009ff09723e */ /* 0x000fc400048070ff */
[----:B------:R-:W-:Y:S01]  /*93b0*/  F2FP.SATFINITE.E4M3.F32.PACK_AB_MERGE_C R11, RZ, R11, RZ ;  /* 0x0000000bff0b723e */ /* 0x000fe200048070ff */
[----:B------:R0:W-:Y:S01]  /*93c0*/  @!P4 STG.E.U8 desc[UR22][R4.64+0x91], R15 ;  /* 0x0000910f0400c986 */ /* 0x0001e2000c101116 */
[----:B------:R-:W-:-:S03]  /*93d0*/  F2FP.SATFINITE.E4M3.F32.PACK_AB_MERGE_C R19, RZ, R10, RZ ;  /* 0x0000000aff13723e */ /* 0x000fc600048070ff */
[----:B------:R0:W-:Y:S04]  /*93e0*/  @!P6 STG.E.U8 desc[UR22][R6.64+0x99], R17 ;  /* 0x000099110600e986 */ /* 0x0001e8000c101116 */
[----:B------:R0:W-:Y:S04]  /*93f0*/  @!P5 STG.E.U8 desc[UR22][R6.64+0x98], R9 ;  /* 0x000098090600d986 */ /* 0x0001e8000c101116 */
[----:B------:R0:W-:Y:S04]  /*9400*/  @!P2 STG.E.U8 desc[UR22][R4.64+0x98], R11 ;  /* 0x0000980b0400a986 */ /* 0x0001e8000c101116 */
[----:B------:R0:W-:Y:S02]  /*9410*/  @!P1 STG.E.U8 desc[UR22][R4.64+0x99], R19 ;  /* 0x0000991304009986 */ /* 0x0001e4000c101116 */
.L_x_194:
[----:B------:R-:W-:Y:S05]  /*9420*/  BSYNC B0 ;  /* 0x0000000000007941 */ /* 0x000fea0003800000 */
.L_x_32:
[----:B------:R-:W-:Y:S01]  /*9430*/  ULDC UR6, c[0x0][0xc] ;  /* 0x0000030000067ab9 */ /* 0x000fe20000000800 */
[----:B------:R-:W-:Y:S01]  /*9440*/  ULDC UR7, c[0x0][0x10] ;  /* 0x0000040000077ab9 */ /* 0x000fe20000000800 */
[----:B0---4-:R-:W0:Y:S01]  /*9450*/  LDC R5, c[0x0][0x14] ;  /* 0x00000500ff057b82 */ /* 0x011e220000000800 */
[----:B------:R-:W-:Y:S01]  /*9460*/  UIMAD.WIDE.U32 UR6, UR6, UR7, URZ ;  /* 0x00000007060672a5 */ /* 0x000fe2000f8e003f */
[----:B------:R-:W-:Y:S01]  /*9470*/  IMAD.MOV.U32 R4, RZ, RZ, -0x1 ;  /* 0xffffffffff047424 */ /* 0x000fe200078e00ff */
[----:B------:R-:W-:-:S04]  /*9480*/  UMOV UR26, 0xffffffff ;  /* 0xffffffff001a7882 */ /* 0x000fc80000000000 */
[----:B0-----:R-:W-:-:S04]  /*9490*/  IMAD.WIDE.U32 R2, R5, UR6, R2 ;  /* 0x0000000605027c25 */ /* 0x001fc8000f8e0002 */
[----:B------:R-:W-:Y:S01]  /*94a0*/  IMAD R5, R5, UR7, RZ ;  /* 0x0000000705057c24 */ /* 0x000fe2000f8e02ff */
[----:B------:R-:W-:Y:S02]  /*94b0*/  ULDC.64 UR6, c[0x0][0x650] ;  /* 0x0001940000067ab9 */ /* 0x000fe40000000a00 */
[----:B------:R-:W-:Y:S01]  /*94c0*/  ISETP.GE.U32.AND P0, PT, R2, UR6, PT ;  /* 0x0000000602007c0c */ /* 0x000fe2000bf06070 */
[--C-:B------:R-:W-:Y:S01]  /*94d0*/  IMAD.IADD R3, R3, 0x1, R5.reuse ;  /* 0x0000000103037824 */ /* 0x100fe200078e0205 */
[----:B------:R-:W-:-:S04]  /*94e0*/  PRMT R5, RZ, 0x7610, R5 ;  /* 0x00007610ff057816 */ /* 0x000fc80000000005 */
[----:B------:R-:W-:-:S13]  /*94f0*/  ISETP.GE.U32.AND.EX P0, PT, R3, UR7, PT, P0 ;  /* 0x0000000703007c0c */ /* 0x000fda000bf06100 */
[----:B------:R-:W-:Y:S05]  /*9500*/  @P0 BRA `(.L_x_195) ;  /* 0x0000000400640947 */ /* 0x000fea0003800000 */
[----:B------:R-:W0:Y:S01]  /*9510*/  S2R R16, SR_CTAID.X ;  /* 0x0000000000107919 */ /* 0x000e220000002500 */
[----:B------:R-:W4:Y:S01]  /*9520*/  LDC.64 R10, c[0x0][0x628] ;  /* 0x00018a00ff0a7b82 */ /* 0x000f220000000a00 */
[----:B------:R-:W-:Y:S01]  /*9530*/  ULDC UR6, c[0x0][0x150] ;  /* 0x0000540000067ab9 */ /* 0x000fe20000000800 */
[----:B------:R-:W-:Y:S01]  /*9540*/  IMAD.MOV.U32 R8, RZ, RZ, R2 ;  /* 0x000000ffff087224 */ /* 0x000fe200078e0002 */
[----:B------:R-:W0:Y:S01]  /*9550*/  S2R R18, SR_CTAID.Y ;  /* 0x0000000000127919 */ /* 0x000e220000002600 */
[----:B------:R-:W-:-:S04]  /*9560*/  IMAD.MOV.U32 R9, RZ, RZ, R3 ;  /* 0x000000ffff097224 */ /* 0x000fc800078e0003 */
[----:B------:R-:W1:Y:S08]  /*9570*/  LDC R19, c[0x0][0x144] ;  /* 0x00005100ff137b82 */ /* 0x000e700000000800 */
[----:B------:R-:W1:Y:S08]  /*9580*/  LDC R12, c[0x0][0x630] ;  /* 0x00018c00ff0c7b82 */ /* 0x000e700000000800 */
[----:B------:R-:W1:Y:S01]  /*9590*/  LDC.64 R14, c[0x0][0x620] ;  /* 0x00018800ff0e7b82 */ /* 0x000e620000000a00 */
[----:B----4-:R-:W-:-:S04]  /*95a0*/  ISETP.NE.U32.AND P0, PT, R10, RZ, PT ;  /* 0x000000ff0a00720c */ /* 0x010fc80003f05070 */
[----:B------:R-:W-:Y:S02]  /*95b0*/  ISETP.NE.AND.EX P0, PT, R11, RZ, PT, P0 ;  /* 0x000000ff0b00720c */ /* 0x000fe40003f05300 */
[----:B0-----:R-:W-:-:S05]  /*95c0*/  I2FP.F32.U32 R4, R16 ;  /* 0x0000001000047245 */ /* 0x001fca0000201000 */
[----:B------:R-:W-:-:S04]  /*95d0*/  FMUL R4, R4, UR6 ;  /* 0x0000000604047c20 */ /* 0x000fc80008400000 */
[----:B------:R0:W4:Y:S02]  /*95e0*/  F2I.U32.TRUNC.NTZ R17, R4 ;  /* 0x0000000400117305 */ /* 0x000124000020f000 */
[----:B------:R-:W-:Y:S05]  /*95f0*/  @!P0 BRA `(.L_x_196) ;  /* 0x0000000000288947 */ /* 0x000fea0003800000 */
[----:B------:R-:W2:Y:S02]  /*9600*/  LDC R5, c[0x0][0x634] ;  /* 0x00018d00ff057b82 */ /* 0x000ea40000000800 */
[----:B--2---:R-:W-:-:S05]  /*9610*/  IADD3 R9, P0, R2, R5, RZ ;  /* 0x0000000502097210 */ /* 0x004fca0007f1e0ff */
[----:B------:R-:W-:-:S04]  /*9620*/  IMAD.X R13, RZ, RZ, R3, P0 ;  /* 0x000000ffff0d7224 */ /* 0x000fc800000e0603 */
[----:B0-----:R-:W-:-:S04]  /*9630*/  IMAD.WIDE.U32 R4, R13, R10, RZ ;  /* 0x0000000a0d047225 */ /* 0x001fc800078e00ff */
[----:B-----5:R-:W-:-:S04]  /*9640*/  IMAD.WIDE.U32 R6, P0, R9, R11, R4 ;  /* 0x0000000b09067225 */ /* 0x020fc80007800004 */
[----:B------:R-:W-:-:S04]  /*9650*/  IMAD.WIDE.U32 R4, R9, R10, RZ ;  /* 0x0000000a09047225 */ /* 0x000fc800078e00ff */
[----:B------:R-:W-:Y:S01]  /*9660*/  IMAD.X R9, RZ, RZ, RZ, P0 ;  /* 0x000000ffff097224 */ /* 0x000fe200000e06ff */
[----:B------:R-:W-:Y:S01]  /*9670*/  IADD3 RZ, P0, R5, R6, RZ ;  /* 0x0000000605ff7210 */ /* 0x000fe20007f1e0ff */
[----:B------:R-:W-:-:S04]  /*9680*/  IMAD.MOV.U32 R8, RZ, RZ, R7 ;  /* 0x000000ffff087224 */ /* 0x000fc800078e0007 */
[----:B------:R-:W-:-:S08]  /*9690*/  IMAD.WIDE.U32.X R8, R13, R11, R8, P0 ;  /* 0x0000000b0d087225 */ /* 0x000fd000000e0408 */
.L_x_196:
[----:B--2---:R-:W2:Y:S01]  /*96a0*/  LDC.64 R24, c[0x0][0x640] ;  /* 0x00019000ff187b82 */ /* 0x004ea20000000a00 */
[-C--:B-1-3--:R-:W-:Y:S01]  /*96b0*/  SHF.R.U64 R28, R8, R12.reuse, R9 ;  /* 0x0000000c081c7219 */ /* 0x08afe20000001209 */
[----:B----4-:R-:W-:Y:S01]  /*96c0*/  IMAD.MOV R17, RZ, RZ, -R17 ;  /* 0x000000ffff117224 */ /* 0x010fe200078e0a11 */
[----:B0-----:R-:W-:Y:S01]  /*96d0*/  SHF.R.U32.HI R4, RZ, R12, R9 ;  /* 0x0000000cff047219 */ /* 0x001fe20000011609 */
[----:B------:R-:W-:Y:S01]  /*96e0*/  ULDC UR6, c[0x0][0x154] ;  /* 0x0000550000067ab9 */ /* 0x000fe20000000800 */
[----:B------:R-:W-:Y:S01]  /*96f0*/  IADD3 R7, P0, RZ, -R28, RZ ;  /* 0x8000001cff077210 */ /* 0x000fe20007f1e0ff */
[----:B------:R-:W-:Y:S02]  /*9700*/  IMAD R17, R19, R17, R16 ;  /* 0x0000001113117224 */ /* 0x000fe400078e0210 */
[----:B------:R-:W0:Y:S01]  /*9710*/  LDC R8, c[0x0][0x618] ;  /* 0x00018600ff087b82 */ /* 0x000e220000000800 */
[----:B------:R-:W-:Y:S02]  /*9720*/  IMAD.MOV.U32 R9, RZ, RZ, 0x1 ;  /* 0x00000001ff097424 */ /* 0x000fe400078e00ff */
[----:B------:R-:W-:-:S04]  /*9730*/  IMAD.X R5, RZ, RZ, ~R4, P0 ;  /* 0x000000ffff057224 */ /* 0x000fc800000e0e04 */
[-C--:B-----5:R-:W-:Y:S01]  /*9740*/  IMAD R6, R5, R14.reuse, RZ ;  /* 0x0000000e05067224 */ /* 0x0a0fe200078e02ff */
[----:B------:R-:W1:Y:S01]  /*9750*/  LDC R20, c[0x0][0x608] ;  /* 0x00018200ff147b82 */ /* 0x000e620000000800 */
[----:B------:R-:W-:-:S04]  /*9760*/  IMAD.WIDE.U32 R4, R7, R14, R2 ;  /* 0x0000000e07047225 */ /* 0x000fc800078e0002 */
[----:B------:R-:W-:Y:S01]  /*9770*/  IMAD R7, R7, R15, R6 ;  /* 0x0000000f07077224 */ /* 0x000fe200078e0206 */
[----:B------:R-:W-:Y:S02]  /*9780*/  I2FP.F32.U32 R6, R18 ;  /* 0x0000001200067245 */ /* 0x000fe40000201000 */
[----:B------:R-:W3:Y:S01]  /*9790*/  LDC R22, c[0x0][0x658] ;  /* 0x00019600ff167b82 */ /* 0x000ee20000000800 */
[----:B------:R-:W-:Y:S01]  /*97a0*/  IMAD.IADD R5, R5, 0x1, R7 ;  /* 0x0000000105057824 */ /* 0x000fe200078e0207 */
[----:B--2---:R-:W-:Y:S01]  /*97b0*/  ISETP.NE.U32.AND P0, PT, R24, RZ, PT ;  /* 0x000000ff1800720c */ /* 0x004fe20003f05070 */
[----:B------:R-:W-:Y:S01]  /*97c0*/  FMUL R6, R6, UR6 ;  /* 0x0000000606067c20 */ /* 0x000fe20008400000 */
[----:B------:R-:W-:Y:S02]  /*97d0*/  IMAD.MOV.U32 R7, RZ, RZ, -0x1 ;  /* 0xffffffffff077424 */ /* 0x000fe400078e00ff */
[----:B------:R-:W-:Y:S01]  /*97e0*/  ISETP.NE.AND.EX P0, PT, R25, RZ, PT, P0 ;  /* 0x000000ff1900720c */ /* 0x000fe20003f05300 */
[----:B------:R2:W4:Y:S01]  /*97f0*/  F2I.U32.TRUNC.NTZ R13, R6 ;  /* 0x00000006000d7305 */ /* 0x000522000020f000 */
[----:B------:R-:W2:Y:S01]  /*9800*/  LDC R15, c[0x0][0x148] ;  /* 0x00005200ff0f7b82 */ /* 0x000ea20000000800 */
[----:B0-----:R-:W-:-:S02]  /*9810*/  SHF.R.U64 R12, R4, R8, R5 ;  /* 0x00000008040c7219 */ /* 0x001fc40000001205 */
[----:B------:R-:W-:-:S05]  /*9820*/  SHF.R.U32.HI R5, RZ, R8, R5 ;  /* 0x00000008ff057219 */ /* 0x000fca0000011605 */
[----:B------:R-:W0:Y:S01]  /*9830*/  LDC R16, c[0x0][0x600] ;  /* 0x00018000ff107b82 */ /* 0x000e220000000800 */
[-CC-:B-1----:R-:W-:Y:S02]  /*9840*/  SHF.R.U64 R10, R12, R20.reuse, R5.reuse ;  /* 0x000000140c0a7219 */ /* 0x182fe40000001205 */
[----:B------:R-:W-:-:S05]  /*9850*/  SHF.R.U32.HI R5, RZ, R20, R5 ;  /* 0x00000014ff057219 */ /* 0x000fca0000011605 */
[----:B------:R-:W1:Y:S01]  /*9860*/  LDC R21, c[0x0][0x648] ;  /* 0x00019200ff157b82 */ /* 0x000e620000000800 */
[-CC-:B---3--:R-:W-:Y:S02]  /*9870*/  SHF.R.U64 R14, R10, R22.reuse, R5.reuse ;  /* 0x000000160a0e7219 */ /* 0x188fe40000001205 */
[-C--:B------:R-:W-:Y:S02]  /*9880*/  SHF.L.U32 R7, R7, R22.reuse, RZ ;  /* 0x0000001607077219 */ /* 0x080fe400000006ff */
[-C--:B------:R-:W-:Y:S01]  /*9890*/  SHF.R.U32.HI R5, RZ, R22.reuse, R5 ;  /* 0x00000016ff057219 */ /* 0x080fe20000011605 */
[----:B------:R-:W-:Y:S01]  /*98a0*/  IMAD.MOV.U32 R4, RZ, RZ, R14 ;  /* 0x000000ffff047224 */ /* 0x000fe200078e000e */
[----:B------:R-:W-:Y:S01]  /*98b0*/  SHF.L.U32 R26, R9, R22, RZ ;  /* 0x00000016091a7219 */ /* 0x000fe200000006ff */
[----:B------:R-:W3:Y:S01]  /*98c0*/  LDC R23, c[0x0][0x638] ;  /* 0x00018e00ff177b82 */ /* 0x000ee20000000800 */
[----:B------:R-:W-:-:S07]  /*98d0*/  LOP3.LUT R19, RZ, R7, RZ, 0x33, !PT ;  /* 0x00000007ff137212 */ /* 0x000fce00078e33ff */
[----:B------:R-:W0:Y:S01]  /*98e0*/  LDC R27, c[0x0][0x610] ;  /* 0x00018400ff1b7b82 */ /* 0x000e220000000800 */
[----:B----4-:R-:W-:Y:S05]  /*98f0*/  @!P0 BRA `(.L_x_197) ;  /* 0x0000000000288947 */ /* 0x010fea0003800000 */
[----:B------:R-:W4:Y:S02]  /*9900*/  LDC R9, c[0x0][0x64c] ;  /* 0x00019300ff097b82 */ /* 0x000f240000000800 */
[----:B----4-:R-:W-:-:S05]  /*9910*/  IADD3 R9, P0, R14, R9, RZ ;  /* 0x000000090e097210 */ /* 0x010fca0007f1e0ff */
[----:B------:R-:W-:-:S04]  /*9920*/  IMAD.X R11, RZ, RZ, R5, P0 ;  /* 0x000000ffff0b7224 */ /* 0x000fc800000e0605 */
[----:B------:R-:W-:-:S04]  /*9930*/  IMAD.WIDE.U32 R4, R11, R24, RZ ;  /* 0x000000180b047225 */ /* 0x000fc800078e00ff */
[----:B--2---:R-:W-:-:S04]  /*9940*/  IMAD.WIDE.U32 R6, P0, R9, R25, R4 ;  /* 0x0000001909067225 */ /* 0x004fc80007800004 */
[----:B------:R-:W-:-:S04]  /*9950*/  IMAD.WIDE.U32 R4, R9, R24, RZ ;  /* 0x0000001809047225 */ /* 0x000fc800078e00ff */
[----:B------:R-:W-:Y:S01]  /*9960*/  IMAD.X R9, RZ, RZ, RZ, P0 ;  /* 0x000000ffff097224 */ /* 0x000fe200000e06ff */
[----:B------:R-:W-:Y:S01]  /*9970*/  IADD3 RZ, P0, R5, R6, RZ ;  /* 0x0000000605ff7210 */ /* 0x000fe20007f1e0ff */
[----:B------:R-:W-:-:S04]  /*9980*/  IMAD.MOV.U32 R8, RZ, RZ, R7 ;  /* 0x000000ffff087224 */ /* 0x000fc800078e0007 */
[----:B------:R-:W-:-:S08]  /*9990*/  IMAD.WIDE.U32.X R4, R11, R25, R8, P0 ;  /* 0x000000190b047225 */ /* 0x000fd000000e0408 */
.L_x_197:
[----:B-1----:R-:W-:Y:S01]  /*99a0*/  SHF.R.U64 R4, R4, R21, R5 ;  /* 0x0000001504047219 */ /* 0x002fe20000001205 */
[----:B0-----:R-:W-:Y:S01]  /*99b0*/  VIADD R7, R16, 0xffffffff ;  /* 0xffffffff10077836 */ /* 0x001fe20000000000 */
[----:B------:R-:W-:Y:S01]  /*99c0*/  LOP3.LUT R9, R10, R19, RZ, 0xc0, !PT ;  /* 0x000000130a097212 */ /* 0x000fe200078ec0ff */
[----:B------:R-:W-:Y:S01]  /*99d0*/  IMAD.MOV R13, RZ, RZ, -R13 ;  /* 0x000000ffff0d7224 */ /* 0x000fe200078e0a0d */
[----:B------:R-:W-:Y:S01]  /*99e0*/  R2UR UR26, R28 ;  /* 0x000000001c1a72ca */ /* 0x000fe200000e0000 */
[----:B------:R-:W-:Y:S01]  /*99f0*/  IMAD.MOV R5, RZ, RZ, -R4 ;  /* 0x000000ffff057224 */ /* 0x000fe200078e0a04 */
[----:B------:R-:W-:Y:S01]  /*9a00*/  LOP3.LUT R7, R12, R7, RZ, 0xc0, !PT ;  /* 0x000000070c077212 */ /* 0x000fe200078ec0ff */
[----:B------:R-:W-:Y:S02]  /*9a10*/  IMAD R26, R26, R4, R9 ;  /* 0x000000041a1a7224 */ /* 0x000fe400078e0209 */
[----:B--2---:R-:W-:Y:S02]  /*9a20*/  @P3 IMAD R17, R15, R13, R18 ;  /* 0x0000000d0f113224 */ /* 0x004fe400078e0212 */
[----:B---3--:R-:W-:-:S02]  /*9a30*/  IMAD R4, R5, R23, R14 ;  /* 0x0000001705047224 */ /* 0x008fc400078e020e */
[----:B------:R-:W-:Y:S02]  /*9a40*/  IMAD R26, R26, R27, R17 ;  /* 0x0000001b1a1a7224 */ /* 0x000fe400078e0211 */
[----:B------:R-:W-:Y:S02]  /*9a50*/  IMAD R5, R4, R16, R7 ;  /* 0x0000001004057224 */ /* 0x000fe400078e0207 */
[----:B------:R-:W-:-:S03]  /*9a60*/  IMAD.MOV.U32 R6, RZ, RZ, 0x1 ;  /* 0x00000001ff067424 */ /* 0x000fc600078e00ff */
[----:B------:R-:W-:Y:S02]  /*9a70*/  SEL R4, R5, R26, !P3 ;  /* 0x0000001a05047207 */ /* 0x000fe40005800000 */
[----:B------:R-:W-:Y:S02]  /*9a80*/  SEL R26, R26, R5, !P3 ;  /* 0x000000051a1a7207 */ /* 0x000fe40005800000 */
[----:B------:R-:W-:-:S07]  /*9a90*/  PRMT R5, R6, 0x7610, R5 ;  /* 0x0000761006057816 */ /* 0x000fce0000000005 */
.L_x_195:
[----:B------:R-:W-:Y:S01]  /*9aa0*/  LOP3.LUT P0, RZ, R5, 0xff, RZ, 0xc0, !PT ;  /* 0x000000ff05ff7812 */ /* 0x000fe2000780c0ff */
[----:B------:R-:W-:-:S12]  /*9ab0*/  IMAD.MOV.U32 R5, RZ, RZ, R26 ;  /* 0x000000ffff057224 */ /* 0x000fd800078e001a */
[----:B------:R-:W-:Y:S05]  /*9ac0*/  @P0 BRA `(.L_x_198) ;  /* 0xffffff7400e80947 */ /* 0x000fea000383ffff */
[----:B------:R-:W-:Y:S05]  /*9ad0*/  EXIT ;  /* 0x000000000000794d */ /* 0x000fea0003800000 */
.L_x_4:
[----:B0-----:R-:W-:Y:S01]  /*9ae0*/  ULDC.64 UR4, c[0x0][0x650] ;  /* 0x0001940000047ab9 */ /* 0x001fe20000000a00 */
[----:B------:R-:W-:Y:S01]  /*9af0*/  PRMT R4, RZ, 0x7610, R4 ;  /* 0x00007610ff047816 */ /* 0x000fe20000000004 */
[----:B------:R-:W-:Y:S01]  /*9b00*/  IMAD.MOV.U32 R5, RZ, RZ, -0x1 ;  /* 0xffffffffff057424 */ /* 0x000fe200078e00ff */
[----:B------:R-:W-:Y:S01]  /*9b10*/  ISETP.GE.U32.AND P0, PT, R2, UR4, PT ;  /* 0x0000000402007c0c */ /* 0x000fe2000bf06070 */
[----:B------:R-:W-:Y:S02]  /*9b20*/  IMAD.MOV.U32 R9, RZ, RZ, -0x1 ;  /* 0xffffffffff097424 */ /* 0x000fe400078e00ff */
        /* <DEDUP_REMOVED lines=21> */
.L_x_200:
[--C-:B------:R-:W-:Y:S01]  /*9c80*/  SHF.R.U64 R14, R12, R16, R13.reuse ;  /* 0x000000100c0e7219 */ /* 0x100fe2000000120d */
[----:B------:R-:W0:Y:S01]  /*9c90*/  LDC R20, c[0x0][0x618] ;  /* 0x00018600ff147b82 */ /* 0x000e220000000800 */
[----:B------:R-:W-:Y:S01]  /*9ca0*/  I2FP.F32.U32 R5, R6 ;  /* 0x0000000600057245 */ /* 0x000fe20000201000 */
[----:B------:R-:W-:Y:S01]  /*9cb0*/  ULDC UR4, c[0x0][0x150] ;  /* 0x0000540000047ab9 */ /* 0x000fe20000000800 */
[----:B------:R-:W-:Y:S02]  /*9cc0*/  SHF.R.U32.HI R4, RZ, R16, R13 ;  /* 0x00000010ff047219 */ /* 0x000fe4000001160d */
[----:B------:R-:W-:Y:S01]  /*9cd0*/  IADD3 R7, P0, RZ, -R14, RZ ;  /* 0x8000000eff077210 */ /* 0x000fe20007f1e0ff */
[----:B------:R-:W-:Y:S01]  /*9ce0*/  FMUL R11, R5, UR4 ;  /* 0x00000004050b7c20 */ /* 0x000fe20008400000 */
[----:B------:R-:W-:Y:S01]  /*9cf0*/  ULDC UR4, c[0x0][0x154] ;  /* 0x0000550000047ab9 */ /* 0x000fe20000000800 */
[----:B------:R-:W1:Y:S02]  /*9d00*/  LDC.64 R22, c[0x0][0x640] ;  /* 0x00019000ff167b82 */ /* 0x000e640000000a00 */
[----:B------:R-:W-:-:S02]  /*9d10*/  IMAD.X R9, RZ, RZ, ~R4, P0 ;  /* 0x000000ffff097224 */ /* 0x000fc400000e0e04 */
[----:B------:R-:W2:Y:S01]  /*9d20*/  F2I.U32.TRUNC.NTZ R11, R11 ;  /* 0x0000000b000b7305 */ /* 0x000ea2000020f000 */
[----:B------:R-:W-:-:S03]  /*9d30*/  IMAD.WIDE.U32 R4, R7, R18, R2 ;  /* 0x0000001207047225 */ /* 0x000fc600078e0002 */
[----:B------:R-:W3:Y:S01]  /*9d40*/  LDC R13, c[0x0][0x144] ;  /* 0x00005100ff0d7b82 */ /* 0x000ee20000000800 */
[----:B------:R-:W-:-:S04]  /*9d50*/  IMAD R10, R9, R18, RZ ;  /* 0x00000012090a7224 */ /* 0x000fc800078e02ff */
[----:B------:R-:W-:Y:S02]  /*9d60*/  IMAD R7, R7, R19, R10 ;  /* 0x0000001307077224 */ /* 0x000fe400078e020a */
[----:B------:R-:W-:Y:S01]  /*9d70*/  IMAD.MOV.U32 R10, RZ, RZ, -0x1 ;  /* 0xffffffffff0a7424 */ /* 0x000fe200078e00ff */
[----:B------:R-:W4:Y:S01]  /*9d80*/  LDC R16, c[0x0][0x608] ;  /* 0x00018200ff107b82 */ /* 0x000f220000000800 */
[----:B------:R-:W-:Y:S01]  /*9d90*/  IMAD.IADD R5, R5, 0x1, R7 ;  /* 0x0000000105057824 */ /* 0x000fe200078e0207 */
[----:B------:R-:W-:-:S04]  /*9da0*/  I2FP.F32.U32 R7, R8 ;  /* 0x0000000800077245 */ /* 0x000fc80000201000 */
[-C--:B0-----:R-:W-:Y:S01]  /*9db0*/  SHF.R.U64 R12, R4, R20.reuse, R5 ;  /* 0x00000014040c7219 */ /* 0x081fe20000001205 */
[----:B--2---:R-:W-:Y:S01]  /*9dc0*/  IMAD.MOV R4, RZ, RZ, -R11 ;  /* 0x000000ffff047224 */ /* 0x004fe200078e0a0b */
[----:B------:R-:W0:Y:S01]  /*9dd0*/  LDC R9, c[0x0][0x658] ;  /* 0x00019600ff097b82 */ /* 0x000e220000000800 */
[----:B-1----:R-:W-:Y:S01]  /*9de0*/  ISETP.NE.U32.AND P0, PT, R22, RZ, PT ;  /* 0x000000ff1600720c */ /* 0x002fe20003f05070 */
[----:B------:R-:W-:Y:S01]  /*9df0*/  FMUL R7, R7, UR4 ;  /* 0x0000000407077c20 */ /* 0x000fe20008400000 */
[----:B------:R-:W-:Y:S02]  /*9e00*/  SHF.R.U32.HI R5, RZ, R20, R5 ;  /* 0x00000014ff057219 */ /* 0x000fe40000011605 */
[----:B------:R-:W-:-:S03]  /*9e10*/  ISETP.NE.AND.EX P0, PT, R23, RZ, PT, P0 ;  /* 0x000000ff1700720c */ /* 0x000fc60003f05300 */
[----:B------:R-:W1:Y:S01]  /*9e20*/  LDC R19, c[0x0][0x148] ;  /* 0x00005200ff137b82 */ /* 0x000e620000000800 */
[----:B---3--:R-:W-:Y:S02]  /*9e30*/  IMAD R20, R13, R4, R6 ;  /* 0x000000040d147224 */ /* 0x008fe400078e0206 */
[----:B------:R-:W-:-:S05]  /*9e40*/  IMAD.MOV.U32 R6, RZ, RZ, 0x1 ;  /* 0x00000001ff067424 */ /* 0x000fca00078e00ff */
[----:B------:R-:W2:Y:S01]  /*9e50*/  LDC R18, c[0x0][0x600] ;  /* 0x00018000ff127b82 */ /* 0x000ea20000000800 */
[-CC-:B----4-:R-:W-:Y:S02]  /*9e60*/  SHF.R.U64 R15, R12, R16.reuse, R5.reuse ;  /* 0x000000100c0f7219 */ /* 0x190fe40000001205 */
[----:B------:R-:W-:Y:S02]  /*9e70*/  SHF.R.U32.HI R4, RZ, R16, R5 ;  /* 0x00000010ff047219 */ /* 0x000fe40000011605 */
[----:B------:R3:W4:Y:S03]  /*9e80*/  F2I.U32.TRUNC.NTZ R16, R7 ;  /* 0x0000000700107305 */ /* 0x000726000020f000 */
[----:B------:R-:W1:Y:S01]  /*9e90*/  LDC R21, c[0x0][0x648] ;  /* 0x00019200ff157b82 */ /* 0x000e620000000800 */
[-C--:B0-----:R-:W-:Y:S02]  /*9ea0*/  SHF.R.U64 R17, R15, R9.reuse, R4 ;  /* 0x000000090f117219 */ /* 0x081fe40000001204 */
[----:B------:R-:W-:-:S02]  /*9eb0*/  SHF.L.U32 R10, R10, R9, RZ ;  /* 0x000000090a0a7219 */ /* 0x000fc400000006ff */
[-C--:B------:R-:W-:Y:S01]  /*9ec0*/  SHF.R.U32.HI R5, RZ, R9.reuse, R4 ;  /* 0x00000009ff057219 */ /* 0x080fe20000011604 */
[----:B------:R-:W-:Y:S01]  /*9ed0*/  IMAD.MOV.U32 R4, RZ, RZ, R17 ;  /* 0x000000ffff047224 */ /* 0x000fe200078e0011 */
[----:B------:R-:W-:Y:S01]  /*9ee0*/  SHF.L.U32 R25, R6, R9, RZ ;  /* 0x0000000906197219 */ /* 0x000fe200000006ff */
[----:B------:R-:W0:Y:S01]  /*9ef0*/  LDC R24, c[0x0][0x638] ;  /* 0x00018e00ff187b82 */ /* 0x000e220000000800 */
[----:B------:R-:W-:-:S07]  /*9f00*/  LOP3.LUT R26, RZ, R10, RZ, 0x33, !PT ;  /* 0x0000000aff1a7212 */ /* 0x000fce00078e33ff */
[----:B------:R-:W0:Y:S01]  /*9f10*/  LDC R27, c[0x0][0x610] ;  /* 0x00018400ff1b7b82 */ /* 0x000e220000000800 */
[----:B---34-:R-:W-:Y:S05]  /*9f20*/  @!P0 BRA `(.L_x_201) ;  /* 0x0000000000288947 */ /* 0x018fea0003800000 */
[----:B------:R-:W3:Y:S02]  /*9f30*/  LDC R4, c[0x0][0x64c] ;  /* 0x00019300ff047b82 */ /* 0x000ee40000000800 */
[----:B---3--:R-:W-:-:S05]  /*9f40*/  IADD3 R9, P0, R17, R4, RZ ;  /* 0x0000000411097210 */ /* 0x008fca0007f1e0ff */
        /* <DEDUP_REMOVED lines=8> */
.L_x_201:
[----:B-1----:R-:W-:Y:S01]  /*9fd0*/  SHF.R.U64 R5, R4, R21, R5 ;  /* 0x0000001504057219 */ /* 0x002fe20000001205 */
[----:B--2---:R-:W-:Y:S01]  /*9fe0*/  VIADD R7, R18, 0xffffffff ;  /* 0xffffffff12077836 */ /* 0x004fe20000000000 */
[----:B------:R-:W-:Y:S01]  /*9ff0*/  LOP3.LUT R4, R15, R26, RZ, 0xc0, !PT ;  /* 0x0000001a0f047212 */ /* 0x000fe200078ec0ff */
[----:B------:R-:W-:Y:S02]  /*a000*/  IMAD.MOV R16, RZ, RZ, -R16 ;  /* 0x000000ffff107224 */ /* 0x000fe400078e0a10 */
[----:B------:R-:W-:Y:S01]  /*a010*/  IMAD.MOV R6, RZ, RZ, -R5 ;  /* 0x000000ffff067224 */ /* 0x000fe200078e0a05 */
[----:B------:R-:W-:Y:S01]  /*a020*/  LOP3.LUT R7, R12, R7, RZ, 0xc0, !PT ;  /* 0x000000070c077212 */ /* 0x000fe200078ec0ff */
[----:B------:R-:W-:Y:S02]  /*a030*/  IMAD R5, R25, R5, R4 ;  /* 0x0000000519057224 */ /* 0x000fe400078e0204 */
[----:B------:R-:W-:Y:S02]  /*a040*/  @P3 IMAD R20, R19, R16, R8 ;  /* 0x0000001013143224 */ /* 0x000fe400078e0208 */
[----:B0-----:R-:W-:-:S02]  /*a050*/  IMAD R4, R6, R24, R17 ;  /* 0x0000001806047224 */ /* 0x001fc400078e0211 */
[----:B------:R-:W-:Y:S02]  /*a060*/  IMAD R5, R5, R27, R20 ;  /* 0x0000001b05057224 */ /* 0x000fe400078e0214 */
[----:B------:R-:W-:Y:S02]  /*a070*/  IMAD R6, R4, R18, R7 ;  /* 0x0000001204067224 */ /* 0x000fe400078e0207 */
[----:B------:R-:W-:Y:S02]  /*a080*/  IMAD.MOV.U32 R8, RZ, RZ, 0x1 ;  /* 0x00000001ff087424 */ /* 0x000fe400078e00ff */
[----:B------:R-:W-:Y:S01]  /*a090*/  IMAD.MOV.U32 R13, RZ, RZ, R14 ;  /* 0x000000ffff0d7224 */ /* 0x000fe200078e000e */
[----:B------:R-:W-:Y:S02]  /*a0a0*/  SEL R9, R6, R5, !P3 ;  /* 0x0000000506097207 */ /* 0x000fe40005800000 */
[----:B------:R-:W-:Y:S02]  /*a0b0*/  PRMT R4, R8, 0x7610, R4 ;  /* 0x0000761008047816 */ /* 0x000fe40000000004 */
[----:B------:R-:W-:-:S07]  /*a0c0*/  SEL R5, R5, R6, !P3 ;  /* 0x0000000605057207 */ /* 0x000fce0005800000 */
.L_x_199:
[----:B------:R-:W-:-:S08]  /*a0d0*/  NOP ;  /* 0x0000000000007918 */ /* 0x000fd00000000000 */
[----:B------:R-:W0:-:S00]  /*a0e0*/  USETMAXREG.DEALLOC.CTAPOOL 0x28 ;  /* 0x00000028000079c8 */ /* 0x000e0000080e0500 */
[----:B------:R-:W-:-:S13]  /*a0f0*/  ISETP.NE.AND P0, PT, RZ, UR8, PT ;  /* 0x00000008ff007c0c */ /* 0x000fda000bf05270 */
[----:B------:R-:W-:Y:S05]  /*a100*/  @P0 EXIT ;  /* 0x000000000000094d */ /* 0x000fea0003800000 */
[----:B0-----:R-:W-:Y:S01]  /*a110*/  LOP3.LUT P0, RZ, R4, 0xff, RZ, 0xc0, !PT ;  /* 0x000000ff04ff7812 */ /* 0x001fe2000780c0ff */
[----:B------:R-:W-:Y:S02]  /*a120*/  IMAD.MOV.U32 R10, RZ, RZ, 0x1 ;  /* 0x00000001ff0a7424 */ /* 0x000fe400078e00ff */
[----:B------:R-:W-:-:S10]  /*a130*/  IMAD.MOV.U32 R11, RZ, RZ, RZ ;  /* 0x000000ffff0b7224 */ /* 0x000fd400078e00ff */
[----:B------:R-:W-:Y:S05]  /*a140*/  @!P0 BRA `(.L_x_202) ;  /* 0x0000000c00348947 */ /* 0x000fea0003800000 */
[----:B------:R-:W-:Y:S01]  /*a150*/  ULDC UR4, c[0x0][0x28c] ;  /* 0x0000a30000047ab9 */ /* 0x000fe20000000800 */
[----:B------:R-:W-:Y:S01]  /*a160*/  ULDC UR6, c[0x0][0x658] ;  /* 0x0001960000067ab9 */ /* 0x000fe20000000800 */
[----:B------:R-:W-:Y:S01]  /*a170*/  UIADD3 UR10, UR4, 0x1f, URZ ;  /* 0x0000001f040a7890 */ /* 0x000fe2000fffe03f */
[C---:B------:R-:W-:Y:S01]  /*a180*/  LOP3.LUT P2, RZ, R0.reuse, 0x7f, RZ, 0xc0, !PT ;  /* 0x0000007f00ff7812 */ /* 0x040fe2000784c0ff */
[----:B------:R-:W-:Y:S01]  /*a190*/  UMOV UR7, 0xffffffff ;  /* 0xffffffff00077882 */ /* 0x000fe20000000000 */
[----:B------:R-:W-:Y:S01]  /*a1a0*/  ULDC UR5, c[0x0][0x600] ;  /* 0x0001800000057ab9 */ /* 0x000fe20000000800 */
[----:B------:R-:W-:Y:S01]  /*a1b0*/  UMOV UR9, 0x1 ;  /* 0x0000000100097882 */ /* 0x000fe20000000000 */
[----:B------:R-:W-:Y:S01]  /*a1c0*/  USHF.L.U32 UR7, UR7, UR6, URZ ;  /* 0x0000000607077299 */ /* 0x000fe2000800063f */
[----:B------:R-:W-:Y:S01]  /*a1d0*/  LOP3.LUT P0, RZ, R0, 0x1f, RZ, 0xc0, !PT ;  /* 0x0000001f00ff7812 */ /* 0x000fe2000780c0ff */
[----:B------:R-:W-:Y:S01]  /*a1e0*/  UIADD3 UR4, UR5, -0x1, URZ ;  /* 0xffffffff05047890 */ /* 0x000fe2000fffe03f */
[----:B------:R-:W-:Y:S01]  /*a1f0*/  BSSY B0, `(.L_x_202) ;  /* 0x00000c2000007945 */ /* 0x000fe20003800000 */
[----:B------:R-:W-:Y:S01]  /*a200*/  USHF.R.S32.HI UR11, URZ, 0x1f, UR10 ;  /* 0x0000001f3f0b7899 */ /* 0x000fe2000801140a */
[----:B------:R-:W-:Y:S01]  /*a210*/  PLOP3.LUT P0, PT, P0, P2, PT, 0x8a, 0x0 ;  /* 0x000000000000781c */ /* 0x000fe20000705172 */
[----:B------:R-:W-:Y:S01]  /*a220*/  ULDC UR8, c[0x0][0xc] ;  /* 0x0000030000087ab9 */ /* 0x000fe20000000800 */
[----:B------:R-:W-:Y:S01]  /*a230*/  USHF.L.U32 UR5, UR9, UR6, URZ ;  /* 0x0000000609057299 */ /* 0x000fe2000800063f */
[----:B------:R-:W-:Y:S01]  /*a240*/  IMAD.MOV.U32 R0, RZ, RZ, 0x1 ;  /* 0x00000001ff007424 */ /* 0x000fe200078e00ff */
[----:B------:R-:W-:Y:S01]  /*a250*/  ULEA.HI UR11, UR11, UR10, URZ, 0x5 ;  /* 0x0000000a0b0b7291 */ /* 0x000fe2000f8f283f */
[----:B------:R-:W-:Y:S01]  /*a260*/  IMAD.MOV.U32 R10, RZ, RZ, 0x1 ;  /* 0x00000001ff0a7424 */ /* 0x000fe200078e00ff */
[----:B------:R-:W-:Y:S01]  /*a270*/  ULDC UR9, c[0x0][0x10] ;  /* 0x0000040000097ab9 */ /* 0x000fe20000000800 */
[----:B------:R-:W-:Y:S01]  /*a280*/  ULOP3.LUT UR6, URZ, UR7, URZ, 0x33, !UPT ;  /* 0x000000073f067292 */ /* 0x000fe2000f8e333f */
[----:B------:R-:W-:Y:S01]  /*a290*/  IMAD.MOV.U32 R11, RZ, RZ, RZ ;  /* 0x000000ffff0b7224 */ /* 0x000fe200078e00ff */
[----:B------:R-:W-:Y:S01]  /*a2a0*/  UIMAD.WIDE.U32 UR8, UR8, UR9, URZ ;  /* 0x00000009080872a5 */ /* 0x000fe2000f8e003f */
[----:B------:R-:W-:Y:S01]  /*a2b0*/  ULDC UR7, c[0x0][0x14] ;  /* 0x0000050000077ab9 */ /* 0x000fe20000000800 */
[----:B------:R-:W-:-:S02]  /*a2c0*/  USHF.R.S32.HI UR20, URZ, 0x5, UR11 ;  /* 0x000000053f147899 */ /* 0x000fc4000801140b */
[----:B------:R-:W-:Y:S02]  /*a2d0*/  UIMAD.WIDE.U32 UR22, UR8, UR7, URZ ;  /* 0x00000007081672a5 */ /* 0x000fe4000f8e003f */
[----:B------:R-:W-:Y:S02]  /*a2e0*/  UIMAD UR18, UR9, UR7, URZ ;  /* 0x00000007091272a4 */ /* 0x000fe4000f8e023f */
[----:B------:R-:W-:Y:S02]  /*a2f0*/  ULOP3.LUT UR26, UR13, 0x2, URZ, 0xfc, !UPT ;  /* 0x000000020d1a7892 */ /* 0x000fe4000f8efc3f */
[----:B------:R-:W-:Y:S02]  /*a300*/  UIADD3 UR18, UR23, UR18, URZ ;  /* 0x0000001217127290 */ /* 0x000fe4000fffe03f */
[----:B------:R-:W-:Y:S01]  /*a310*/  UIADD3 UR27, UR20, 0x1, URZ ;  /* 0x00000001141b7890 */ /* 0x000fe2000fffe03f */
[----:B------:R-:W-:-:S11]  /*a320*/  ULDC.64 UR24, c[0x0][0x198] ;  /* 0x0000660000187ab9 */ /* 0x000fd60000000a00 */
.L_x_214:
[----:B------:R-:W-:-:S03]  /*a330*/  UMOV UR7, 0xffffffff ;  /* 0xffffffff00077882 */ /* 0x000fc60000000000 */
[----:B------:R-:W-:Y:S05]  /*a340*/  BRA.DIV UR7, `(.L_x_203) ;  /* 0x0000001a079c7947 */ /* 0x000fea000b800000 */
[----:B------:R-:W-:-:S13]  /*a350*/  ELECT P1, URZ, PT ;  /* 0x00000000003f782f */ /* 0x000fda0003820000 */
.L_x_246:
[----:B------:R-:W0:Y:S01]  /*a360*/  LDC R4, c[0x0][0x28c] ;  /* 0x0000a300ff047b82 */ /* 0x000e220000000800 */
[----:B------:R-:W-:Y:S01]  /*a370*/  BSSY B1, `(.L_x_204) ;  /* 0x0000038000017945 */ /* 0x000fe20003800000 */
[----:B0-----:R-:W-:-:S13]  /*a380*/  ISETP.LT.OR P1, PT, R4, 0x1, !P1 ;  /* 0x000000010400780c */ /* 0x001fda0004f21670 */
[----:B------:R-:W-:Y:S05]  /*a390*/  @P1 BRA `(.L_x_205) ;  /* 0x0000000000d41947 */ /* 0x000fea0003800000 */
[----:B------:R-:W-:Y:S02]  /*a3a0*/  IMAD.SHL.U32 R8, R5, 0x80, RZ ;  /* 0x0000008005087824 */ /* 0x000fe400078e00ff */
[----:B------:R-:W-:Y:S02]  /*a3b0*/  IMAD R9, R9, 0xa0, RZ ;  /* 0x000000a009097824 */ /* 0x000fe400078e02ff */
[----:B------:R-:W-:Y:S02]  /*a3c0*/  IMAD.MOV.U32 R14, RZ, RZ, RZ ;  /* 0x000000ffff0e7224 */ /* 0x000fe400078e00ff */
[----:B------:R-:W-:Y:S02]  /*a3d0*/  IMAD.U32 R16, RZ, RZ, UR27 ;  /* 0x0000001bff107e24 */ /* 0x000fe4000f8e00ff */
[----:B------:R-:W-:Y:S02]  /*a3e0*/  IMAD.MOV.U32 R4, RZ, RZ, R10 ;  /* 0x000000ffff047224 */ /* 0x000fe400078e000a */
[----:B------:R-:W-:-:S07]  /*a3f0*/  IMAD.MOV.U32 R5, RZ, RZ, R11 ;  /* 0x000000ffff057224 */ /* 0x000fce00078e000b */
.L_x_209:
[----:B------:R-:W0:Y:S01]  /*a400*/  S2R R7, SR_CgaCtaId ;  /* 0x0000000000077919 */ /* 0x000e220000008800 */
[----:B------:R-:W-:-:S04]  /*a410*/  MOV R6, 0x400 ;  /* 0x0000040000067802 */ /* 0x000fc80000000f00 */
[----:B0-----:R-:W-:Y:S02]  /*a420*/  LEA R12, R7, R6, 0x18 ;  /* 0x00000006070c7211 */ /* 0x001fe400078ec0ff */
[----:B------:R-:W-:Y:S01]  /*a430*/  SHF.L.U32 R6, R4, 0x1f, RZ ;  /* 0x0000001f04067819 */ /* 0x000fe200000006ff */
[----:B------:R-:W0:Y:S02]  /*a440*/  @!P2 LDC R7, c[0x0][0x500] ;  /* 0x00014000ff07ab82 */ /* 0x000e240000000800 */
[----:B------:R-:W-:-:S04]  /*a450*/  IMAD R15, R5, 0x8, R12 ;  /* 0x00000008050f7824 */ /* 0x000fc800078e020c */
[----:B------:R-:W1:Y:S02]  /*a460*/  SYNCS.PHASECHK.TRANS64.TRYWAIT P1, [R15+URZ+0xc8], R6 ;  /* 0x0000c8060f0075a7 */ /* 0x000e64000802017f */
[----:B-1----:R-:W-:Y:S05]  /*a470*/  @!P1 BRA `(.L_x_206) ;  /* 0x0000001800709947 */ /* 0x002fea0003800000 */
.L_x_247:
[----:B------:R-:W-:Y:S01]  /*a480*/  UPRMT UR7, UR26, 0x9910, URZ ;  /* 0x000099101a077896 */ /* 0x000fe2000800003f */
[----:B0-----:R0:W-:Y:S03]  /*a490*/  @!P2 SYNCS.ARRIVE.TRANS64 RZ, [R15+URZ], R7 ;  /* 0x000000070fffa9a7 */ /* 0x0011e6000800003f */
[----:B------:R-:W-:-:S06]  /*a4a0*/  UISETP.NE.AND UP0, UPT, UR7, 0x2, UPT ;  /* 0x000000020700788c */ /* 0x000fcc000bf05270 */
[----:B------:R-:W-:-:S13]  /*a4b0*/  PLOP3.LUT P1, PT, PT, PT, UP0, 0x80, 0x0 ;  /* 0x000000000000781c */ /* 0x000fda0003f2f008 */
[----:B0-----:R-:W-:Y:S05]  /*a4c0*/  @P1 BRA `(.L_x_207) ;  /* 0x0000000000041947 */ /* 0x001fea0003800000 */
[----:B------:R-:W-:Y:S01]  /*a4d0*/  BPT.TRAP 0x1 ;  /* 0x000000040000795c */ /* 0x000fe20000300000 */
.L_x_207:
[----:B------:R-:W-:Y:S05]  /*a4e0*/  @P0 BRA `(.L_x_208) ;  /* 0x0000000000040947 */ /* 0x000fea0003800000 */
[----:B------:R-:W-:Y:S01]  /*a4f0*/  BPT.TRAP 0x1 ;  /* 0x000000040000795c */ /* 0x000fe20000300000 */
.L_x_208:
[--C-:B-1----:R-:W-:Y:S01]  /*a500*/  IMAD R6, R5, 0x1000, R12.reuse ;  /* 0x0000100005067824 */ /* 0x102fe200078e020c */
[----:B------:R-:W-:Y:S01]  /*a510*/  R2UR UR9, R15 ;  /* 0x000000000f0972ca */ /* 0x000fe200000e0000 */
[C---:B------:R-:W-:Y:S01]  /*a520*/  IMAD R12, R5.reuse, 0x1400, R12 ;  /* 0x00001400050c7824 */ /* 0x040fe200078e020c */
[----:B------:R-:W-:Y:S01]  /*a530*/  UIADD3 UR14, UP0, UR24, 0xf0, URZ ;  /* 0x000000f0180e7890 */ /* 0x000fe2000ff1e03f */
[----:B------:R-:W-:Y:S01]  /*a540*/  VIADD R16, R16, 0xffffffff ;  /* 0xffffffff10107836 */ /* 0x000fe20000000000 */
[----:B------:R-:W-:Y:S01]  /*a550*/  R2UR UR7, R6 ;  /* 0x00000000060772ca */ /* 0x000fe200000e0000 */
[----:B------:R-:W-:Y:S01]  /*a560*/  UIADD3 UR28, UP1, UR24, 0x1f0, URZ ;  /* 0x000001f0181c7890 */ /* 0x000fe2000ff3e03f */
[----:B------:R-:W-:Y:S01]  /*a570*/  R2UR UR8, R12 ;  /* 0x000000000c0872ca */ /* 0x000fe200000e0000 */
[----:B------:R-:W-:Y:S01]  /*a580*/  UIADD3.X UR15, URZ, UR25, URZ, UP0, !UPT ;  /* 0x000000193f0f7290 */ /* 0x000fe200087fe43f */
[----:B------:R-:W-:Y:S01]  /*a590*/  R2UR UR11, R8 ;  /* 0x00000000080b72ca */ /* 0x000fe200000e0000 */
[----:B------:R-:W-:Y:S01]  /*a5a0*/  VIADD R5, R5, 0x1 ;  /* 0x0000000105057836 */ /* 0x000fe20000000000 */
[----:B------:R-:W-:Y:S01]  /*a5b0*/  R2UR UR10, R14 ;  /* 0x000000000e0a72ca */ /* 0x000fe200000e0000 */
[----:B------:R-:W-:Y:S01]  /*a5c0*/  UIADD3.X UR29, URZ, UR25, URZ, UP1, !UPT ;  /* 0x000000193f1d7290 */ /* 0x000fe20008ffe43f */
[----:B------:R-:W-:Y:S01]  /*a5d0*/  R2UR UR12, R13 ;  /* 0x000000000d0c72ca */ /* 0x000fe200000e0000 */
[----:B------:R-:W-:Y:S01]  /*a5e0*/  UMOV UR16, 0x0 ;  /* 0x0000000000107882 */ /* 0x000fe20000000000 */
[----:B------:R-:W-:Y:S01]  /*a5f0*/  R2UR UR21, R9 ;  /* 0x00000000091572ca */ /* 0x000fe200000e0000 */
[----:B------:R-:W-:Y:S01]  /*a600*/  UMOV UR17, 0x10000000 ;  /* 0x1000000000117882 */ /* 0x000fe20000000000 */
[----:B------:R-:W-:Y:S01]  /*a610*/  ISETP.GT.AND P4, PT, R16, 0x1, PT ;  /* 0x000000011000780c */ /* 0x000fe20003f84270 */
[----:B------:R-:W-:Y:S01]  /*a620*/  UIADD3 UR7, UR7, 0x280, URZ ;  /* 0x0000028007077890 */ /* 0x000fe2000fffe03f */
[----:B------:R-:W-:Y:S01]  /*a630*/  ISETP.NE.AND P1, PT, R5, 0x19, PT ;  /* 0x000000190500780c */ /* 0x000fe20003f25270 */
[----:B------:R-:W-:Y:S01]  /*a640*/  UIADD3 UR19, UR8, 0x19280, URZ ;  /* 0x0001928008137890 */ /* 0x000fe2000fffe03f */
[----:B------:R-:W-:-:S02]  /*a650*/  VIADD R14, R14, 0x20 ;  /* 0x000000200e0e7836 */ /* 0x000fc40000000000 */
[----:B------:R-:W-:Y:S02]  /*a660*/  SEL R7, RZ, 0x1, P1 ;  /* 0x00000001ff077807 */ /* 0x000fe40000800000 */
[----:B------:R-:W-:Y:S01]  /*a670*/  UMOV UR8, UR7 ;  /* 0x0000000700087c82 */ /* 0x000fe20008000000 */
[----:B------:R-:W-:Y:S01]  /*a680*/  SEL R5, R5, RZ, P1 ;  /* 0x000000ff05057207 */ /* 0x000fe20000800000 */
[----:B------:R0:W-:Y:S01]  /*a690*/  UTMALDG.3D [UR8], [UR14], desc[UR16] ;  /* 0x000010080e0075b4 */ /* 0x0001e20008011000 */
[----:B------:R-:W-:Y:S01]  /*a6a0*/  LOP3.LUT R4, R4, R7, RZ, 0x3c, !PT ;  /* 0x0000000704047212 */ /* 0x000fe200078e3cff */
[----:B0-----:R-:W-:Y:S01]  /*a6b0*/  UMOV UR8, UR19 ;  /* 0x0000001300087c82 */ /* 0x001fe20008000000 */
[----:B------:R-:W-:Y:S02]  /*a6c0*/  UMOV UR11, UR21 ;  /* 0x00000015000b7c82 */ /* 0x000fe40008000000 */
[----:B------:R0:W-:Y:S02]  /*a6d0*/  UTMALDG.3D [UR8], [UR28], desc[UR16] ;  /* 0x000010081c0075b4 */ /* 0x0001e40008011000 */
[----:B0-----:R-:W-:Y:S05]  /*a6e0*/  @P4 BRA `(.L_x_209) ;  /* 0xfffffffc00444947 */ /* 0x001fea000383ffff */
.L_x_205:
[----:B------:R-:W-:Y:S05]  /*a6f0*/  BSYNC B1 ;  /* 0x0000000000017941 */ /* 0x000fea0003800000 */
.L_x_204:
[----:B------:R-:W-:Y:S01]  /*a700*/  LOP3.LUT P5, RZ, R0, 0xff, RZ, 0xc0, !PT ;  /* 0x000000ff00ff7812 */ /* 0x000fe200078ac0ff */
[----:B------:R-:W-:Y:S01]  /*a710*/  VIADD R0, R11, UR20 ;  /* 0x000000140b007c36 */ /* 0x000fe20008000000 */
[----:B------:R-:W-:Y:S01]  /*a720*/  ULDC.64 UR8, c[0x0][0x650] ;  /* 0x0001940000087ab9 */ /* 0x000fe20000000a00 */
[----:B------:R-:W-:Y:S01]  /*a730*/  IMAD.U32 R7, RZ, RZ, UR20 ;  /* 0x00000014ff077e24 */ /* 0x000fe2000f8e00ff */
[----:B------:R-:W-:Y:S01]  /*a740*/  UISETP.GE.U32.AND UP0, UPT, UR20, 0x19, UPT ;  /* 0x000000191400788c */ /* 0x000fe2000bf06070 */
[----:B------:R-:W-:Y:S01]  /*a750*/  BSSY B1, `(.L_x_210) ;  /* 0x0000069000017945 */ /* 0x000fe20003800000 */
[----:B------:R-:W-:Y:S01]  /*a760*/  ISETP.GT.U32.AND P1, PT, R0, 0x18, PT ;  /* 0x000000180000780c */ /* 0x000fe20003f24070 */
[----:B------:R-:W-:Y:S02]  /*a770*/  IMAD.MOV.U32 R9, RZ, RZ, -0x1 ;  /* 0xffffffffff097424 */ /* 0x000fe400078e00ff */
[----:B------:R-:W-:Y:S01]  /*a780*/  IMAD.MOV.U32 R13, RZ, RZ, -0x1 ;  /* 0xffffffffff0d7424 */ /* 0x000fe200078e00ff */
[----:B------:R-:W-:-:S02]  /*a790*/  ISETP.LT.U32.AND P1, PT, R7, 0x19, P1 ;  /* 0x000000190700780c */ /* 0x000fc40000f21070 */
[----:B------:R-:W-:Y:S01]  /*a7a0*/  PLOP3.LUT P4, PT, PT, PT, UP0, 0x80, 0x0 ;  /* 0x000000000000781c */ /* 0x000fe20003f8f008 */
[----:B------:R-:W0:Y:S01]  /*a7b0*/  @P5 S2R R5, SR_CgaCtaId ;  /* 0x0000000000055919 */ /* 0x000e220000008800 */
[----:B------:R-:W-:-:S04]  /*a7c0*/  @P5 MOV R4, 0x400 ;  /* 0x0000040000045802 */ /* 0x000fc80000000f00 */
[----:B0-----:R-:W-:Y:S01]  /*a7d0*/  @P5 LEA R6, R5, R4, 0x18 ;  /* 0x0000000405065211 */ /* 0x001fe200078ec0ff */
[----:B------:R-:W-:-:S03]  /*a7e0*/  IMAD.WIDE.U32 R4, R0, 0x51eb851f, RZ ;  /* 0x51eb851f00047825 */ /* 0x000fc600078e00ff */
[----:B------:R0:W-:Y:S01]  /*a7f0*/  @P5 SYNCS.ARRIVE.TRANS64.A1T0 RZ, [R6+URZ+0x1a8], RZ ;  /* 0x0001a8ff06ff59a7 */ /* 0x0001e2000810003f */
[----:B------:R-:W-:Y:S02]  /*a800*/  IADD3 R2, P5, R2, UR22, RZ ;  /* 0x0000001602027c10 */ /* 0x000fe4000ffbe0ff */
[----:B------:R-:W-:Y:S02]  /*a810*/  SHF.R.U32.HI R7, RZ, 0x3, R5 ;  /* 0x00000003ff077819 */ /* 0x000fe40000011605 */
[----:B------:R-:W-:Y:S02]  /*a820*/  SEL R5, RZ, 0x1, !P1 ;  /* 0x00000001ff057807 */ /* 0x000fe40004800000 */
[----:B------:R-:W-:Y:S01]  /*a830*/  IADD3.X R3, R3, UR18, RZ, P5, !PT ;  /* 0x0000001203037c10 */ /* 0x000fe2000affe4ff */
[----:B------:R-:W-:Y:S01]  /*a840*/  IMAD R11, R7, -0x19, R0 ;  /* 0xffffffe7070b7824 */ /* 0x000fe200078e0200 */
[----:B------:R-:W-:Y:S02]  /*a850*/  ISETP.GE.U32.AND P1, PT, R2, UR8, PT ;  /* 0x0000000802007c0c */ /* 0x000fe4000bf26070 */
[----:B------:R-:W-:Y:S01]  /*a860*/  LOP3.LUT R10, R10, R5, RZ, 0x3c, !PT ;  /* 0x000000050a0a7212 */ /* 0x000fe200078e3cff */
[----:B------:R-:W-:Y:S01]  /*a870*/  IMAD.MOV.U32 R5, RZ, RZ, -0x1 ;  /* 0xffffffffff057424 */ /* 0x000fe200078e00ff */
[----:B------:R-:W-:-:S02]  /*a880*/  ISETP.GE.U32.AND.EX P1, PT, R3, UR9, PT, P1 ;  /* 0x0000000903007c0c */ /* 0x000fc4000bf26110 */
[----:B------:R-:W-:Y:S02]  /*a890*/  @P4 LOP3.LUT R10, R10, 0x1, R7, 0x78, !PT ;  /* 0x000000010a0a4812 */ /* 0x000fe400078e7807 */
[----:B------:R-:W-:Y:S02]  /*a8a0*/  PRMT R4, RZ, 0x7610, R4 ;  /* 0x00007610ff047816 */ /* 0x000fe40000000004 */
[----:B------:R-:W-:-:S07]  /*a8b0*/  PRMT R0, RZ, 0x7610, R0 ;  /* 0x00007610ff007816 */ /* 0x000fce0000000000 */
[----:B0-----:R-:W-:Y:S05]  /*a8c0*/  @P1 BRA `(.L_x_211) ;  /* 0x0000000400441947 */ /* 0x001fea0003800000 */
[----:B------:R-:W-:Y:S01]  /*a8d0*/  ULDC.64 UR8, c[0x0][0x628] ;  /* 0x00018a0000087ab9 */ /* 0x000fe20000000a00 */
[----:B------:R-:W0:Y:S01]  /*a8e0*/  S2R R14, SR_CTAID.X ;  /* 0x00000000000e7919 */ /* 0x000e220000002500 */
[----:B------:R-:W-:Y:S01]  /*a8f0*/  ISETP.NE.U32.AND P1, PT, RZ, UR8, PT ;  /* 0x00000008ff007c0c */ /* 0x000fe2000bf25070 */
[----:B------:R-:W-:Y:S01]  /*a900*/  ULDC UR10, c[0x0][0x630] ;  /* 0x00018c00000a7ab9 */ /* 0x000fe20000000800 */
[----:B------:R-:W-:Y:S01]  /*a910*/  IMAD.MOV.U32 R4, RZ, RZ, R2 ;  /* 0x000000ffff047224 */ /* 0x000fe200078e0002 */
[----:B------:R-:W1:Y:S01]  /*a920*/  S2R R12, SR_CTAID.Y ;  /* 0x00000000000c7919 */ /* 0x000e620000002600 */
[----:B------:R-:W-:Y:S01]  /*a930*/  ISETP.NE.AND.EX P1, PT, RZ, UR9, PT, P1 ;  /* 0x00000009ff007c0c */ /* 0x000fe2000bf25310 */
[----:B------:R-:W-:-:S12]  /*a940*/  IMAD.MOV.U32 R5, RZ, RZ, R3 ;  /* 0x000000ffff057224 */ /* 0x000fd800078e0003 */
[----:B------:R-:W-:Y:S05]  /*a950*/  @!P1 BRA `(.L_x_212) ;  /* 0x0000000000289947 */ /* 0x000fea0003800000 */
[----:B------:R-:W-:Y:S02]  /*a960*/  ULDC UR7, c[0x0][0x634] ;  /* 0x00018d0000077ab9 */ /* 0x000fe40000000800 */
[----:B------:R-:W-:-:S05]  /*a970*/  IADD3 R9, P1, R2, UR7, RZ ;  /* 0x0000000702097c10 */ /* 0x000fca000ff3e0ff */
[----:B------:R-:W-:-:S04]  /*a980*/  IMAD.X R13, RZ, RZ, R3, P1 ;  /* 0x000000ffff0d7224 */ /* 0x000fc800008e0603 */
[----:B------:R-:W-:-:S04]  /*a990*/  IMAD.WIDE.U32 R6, R13, UR8, RZ ;  /* 0x000000080d067c25 */ /* 0x000fc8000f8e00ff */
[----:B------:R-:W-:-:S04]  /*a9a0*/  IMAD.WIDE.U32 R6, P1, R9, UR9, R6 ;  /* 0x0000000909067c25 */ /* 0x000fc8000f820006 */
[----:B------:R-:W-:-:S04]  /*a9b0*/  IMAD.WIDE.U32 R8, R9, UR8, RZ ;  /* 0x0000000809087c25 */ /* 0x000fc8000f8e00ff */
[----:B------:R-:W-:Y:S01]  /*a9c0*/  IMAD.X R5, RZ, RZ, RZ, P1 ;  /* 0x000000ffff057224 */ /* 0x000fe200008e06ff */
[----:B------:R-:W-:Y:S01]  /*a9d0*/  IADD3 RZ, P1, R9, R6, RZ ;  /* 0x0000000609ff7210 */ /* 0x000fe20007f3e0ff */
[----:B------:R-:W-:-:S04]  /*a9e0*/  IMAD.MOV.U32 R4, RZ, RZ, R7 ;  /* 0x000000ffff047224 */ /* 0x000fc800078e0007 */
[----:B------:R-:W-:-:S08]  /*a9f0*/  IMAD.WIDE.U32.X R4, R13, UR9, R4, P1 ;  /* 0x000000090d047c25 */ /* 0x000fd000088e0404 */
.L_x_212:
[--C-:B------:R-:W-:Y:S01]  /*aa00*/  SHF.R.U64 R13, R4, UR10, R5.reuse ;  /* 0x0000000a040d7c19 */ /* 0x100fe20008001205 */
[----:B------:R-:W-:Y:S01]  /*aa10*/  ULDC.64 UR8, c[0x0][0x620] ;  /* 0x0001880000087ab9 */ /* 0x000fe20000000a00 */
[----:B------:R-:W-:Y:S01]  /*aa20*/  SHF.R.U32.HI R4, RZ, UR10, R5 ;  /* 0x0000000aff047c19 */ /* 0x000fe20008011605 */
[----:B------:R-:W-:Y:S01]  /*aa30*/  ULDC UR7, c[0x0][0x150] ;  /* 0x0000540000077ab9 */ /* 0x000fe20000000800 */
[----:B------:R-:W-:Y:S01]  /*aa40*/  IADD3 R7, P1, RZ, -R13, RZ ;  /* 0x8000000dff077210 */ /* 0x000fe20007f3e0ff */
[----:B------:R-:W2:Y:S01]  /*aa50*/  LDC R9, c[0x0][0x144] ;  /* 0x00005100ff097b82 */ /* 0x000ea20000000800 */
[----:B0-----:R-:W-:Y:S01]  /*aa60*/  I2FP.F32.U32 R8, R14 ;  /* 0x0000000e00087245 */ /* 0x001fe20000201000 */
[----:B------:R-:W-:Y:S02]  /*aa70*/  ULDC.64 UR10, c[0x0][0x640] ;  /* 0x00019000000a7ab9 */ /* 0x000fe40000000a00 */
[----:B------:R-:W-:Y:S01]  /*aa80*/  IMAD.X R4, RZ, RZ, ~R4, P1 ;  /* 0x000000ffff047224 */ /* 0x000fe200008e0e04 */
[----:B------:R-:W-:Y:S01]  /*aa90*/  ISETP.NE.U32.AND P1, PT, RZ, UR10, PT ;  /* 0x0000000aff007c0c */ /* 0x000fe2000bf25070 */
[----:B------:R-:W-:Y:S01]  /*aaa0*/  FMUL R8, R8, UR7 ;  /* 0x0000000708087c20 */ /* 0x000fe20008400000 */
[----:B------:R-:W-:Y:S01]  /*aab0*/  ULDC UR7, c[0x0][0x618] ;  /* 0x0001860000077ab9 */ /* 0x000fe20000000800 */
[----:B------:R-:W-:Y:S01]  /*aac0*/  IMAD R6, R4, UR8, RZ ;  /* 0x0000000804067c24 */ /* 0x000fe2000f8e02ff */
[----:B------:R-:W0:Y:S01]  /*aad0*/  LDC R17, c[0x0][0x148] ;  /* 0x00005200ff117b82 */ /* 0x000e220000000800 */
[C---:B------:R-:W-:Y:S01]  /*aae0*/  IMAD.WIDE.U32 R4, R7.reuse, UR8, R2 ;  /* 0x0000000807047c25 */ /* 0x040fe2000f8e0002 */
[----:B------:R-:W-:Y:S01]  /*aaf0*/  ULDC UR8, c[0x0][0x154] ;  /* 0x0000550000087ab9 */ /* 0x000fe20000000800 */
[----:B------:R-:W3:Y:S01]  /*ab00*/  F2I.U32.TRUNC.NTZ R8, R8 ;  /* 0x0000000800087305 */ /* 0x000ee2000020f000 */
[----:B------:R-:W-:Y:S01]  /*ab10*/  ISETP.NE.AND.EX P1, PT, RZ, UR11, PT, P1 ;  /* 0x0000000bff007c0c */ /* 0x000fe2000bf25310 */
[----:B------:R-:W-:Y:S01]  /*ab20*/  IMAD R7, R7, UR9, R6 ;  /* 0x0000000907077c24 */ /* 0x000fe2000f8e0206 */
[----:B------:R-:W-:-:S03]  /*ab30*/  ULDC UR9, c[0x0][0x608] ;  /* 0x0001820000097ab9 */ /* 0x000fc60000000800 */
[----:B------:R-:W-:-:S05]  /*ab40*/  IMAD.IADD R5, R5, 0x1, R7 ;  /* 0x0000000105057824 */ /* 0x000fca00078e0207 */
[----:B------:R-:W-:Y:S02]  /*ab50*/  SHF.R.U64 R15, R4, UR7, R5 ;  /* 0x00000007040f7c19 */ /* 0x000fe40008001205 */
[----:B-1----:R-:W-:Y:S01]  /*ab60*/  I2FP.F32.U32 R4, R12 ;  /* 0x0000000c00047245 */ /* 0x002fe20000201000 */
[----:B---3--:R-:W-:-:S04]  /*ab70*/  IMAD.MOV R8, RZ, RZ, -R8 ;  /* 0x000000ffff087224 */ /* 0x008fc800078e0a08 */
[----:B------:R-:W-:Y:S01]  /*ab80*/  FMUL R6, R4, UR8 ;  /* 0x0000000804067c20 */ /* 0x000fe20008400000 */
[----:B------:R-:W-:Y:S01]  /*ab90*/  SHF.R.U32.HI R4, RZ, UR7, R5 ;  /* 0x00000007ff047c19 */ /* 0x000fe20008011605 */
[----:B------:R-:W-:Y:S01]  /*aba0*/  ULDC UR7, c[0x0][0x658] ;  /* 0x0001960000077ab9 */ /* 0x000fe20000000800 */
[----:B--2---:R-:W-:Y:S01]  /*abb0*/  IMAD R14, R9, R8, R14 ;  /* 0x00000008090e7224 */ /* 0x004fe200078e020e */
[----:B------:R1:W2:Y:S01]  /*abc0*/  F2I.U32.TRUNC.NTZ R20, R6 ;  /* 0x0000000600147305 */ /* 0x0002a2000020f000 */
[--C-:B------:R-:W-:Y:S02]  /*abd0*/  SHF.R.U64 R18, R15, UR9, R4.reuse ;  /* 0x000000090f127c19 */ /* 0x100fe40008001204 */
[----:B------:R-:W-:-:S04]  /*abe0*/  SHF.R.U32.HI R5, RZ, UR9, R4 ;  /* 0x00000009ff057c19 */ /* 0x000fc80008011604 */
[--C-:B------:R-:W-:Y:S02]  /*abf0*/  SHF.R.U64 R16, R18, UR7, R5.reuse ;  /* 0x0000000712107c19 */ /* 0x100fe40008001205 */
[----:B------:R-:W-:-:S03]  /*ac00*/  SHF.R.U32.HI R5, RZ, UR7, R5 ;  /* 0x00000007ff057c19 */ /* 0x000fc60008011605 */
[----:B------:R-:W-:Y:S01]  /*ac10*/  IMAD.MOV.U32 R4, RZ, RZ, R16 ;  /* 0x000000ffff047224 */ /* 0x000fe200078e0010 */
[----:B01----:R-:W-:Y:S06]  /*ac20*/  @!P1 BRA `(.L_x_213) ;  /* 0x0000000000289947 */ /* 0x003fec0003800000 */
        /* <DEDUP_REMOVED lines=10> */
.L_x_213:
[----:B------:R-:W-:Y:S01]  /*acd0*/  ULDC UR7, c[0x0][0x648] ;  /* 0x0001920000077ab9 */ /* 0x000fe20000000800 */
[----:B--2---:R-:W-:Y:S01]  /*ace0*/  IMAD.MOV R20, RZ, RZ, -R20 ;  /* 0x000000ffff147224 */ /* 0x004fe200078e0a14 */
[----:B------:R-:W-:Y:S01]  /*acf0*/  SHF.R.U64 R5, R4, UR7, R5 ;  /* 0x0000000704057c19 */ /* 0x000fe20008001205 */
[----:B------:R-:W-:Y:S01]  /*ad00*/  ULDC UR7, c[0x0][0x638] ;  /* 0x00018e0000077ab9 */ /* 0x000fe20000000800 */
[----:B------:R-:W-:Y:S01]  /*ad10*/  LOP3.LUT R4, R18, UR6, RZ, 0xc0, !PT ;  /* 0x0000000612047c12 */ /* 0x000fe2000f8ec0ff */
[----:B------:R-:W-:Y:S01]  /*ad20*/  @P3 IMAD R14, R17, R20, R12 ;  /* 0x00000014110e3224 */ /* 0x000fe200078e020c */
[----:B------:R-:W-:Y:S01]  /*ad30*/  LOP3.LUT R15, R15, UR4, RZ, 0xc0, !PT ;  /* 0x000000040f0f7c12 */ /* 0x000fe2000f8ec0ff */
[----:B------:R-:W-:Y:S01]  /*ad40*/  IMAD.MOV R7, RZ, RZ, -R5 ;  /* 0x000000ffff077224 */ /* 0x000fe200078e0a05 */
[----:B------:R-:W-:Y:S01]  /*ad50*/  ULDC UR8, c[0x0][0x610] ;  /* 0x0001840000087ab9 */ /* 0x000fe20000000800 */
[----:B------:R-:W-:Y:S02]  /*ad60*/  IMAD R5, R5, UR5, R4 ;  /* 0x0000000505057c24 */ /* 0x000fe4000f8e0204 */
[----:B------:R-:W-:Y:S01]  /*ad70*/  IMAD R16, R7, UR7, R16 ;  /* 0x0000000707107c24 */ /* 0x000fe2000f8e0210 */
[----:B------:R-:W-:Y:S01]  /*ad80*/  ULDC UR7, c[0x0][0x600] ;  /* 0x0001800000077ab9 */ /* 0x000fe20000000800 */
[----:B------:R-:W-:-:S02]  /*ad90*/  IMAD R5, R5, UR8, R14 ;  /* 0x0000000805057c24 */ /* 0x000fc4000f8e020e */
[----:B------:R-:W-:Y:S02]  /*ada0*/  IMAD R16, R16, UR7, R15 ;  /* 0x0000000710107c24 */ /* 0x000fe4000f8e020f */
[----:B------:R-:W-:-:S03]  /*adb0*/  IMAD.MOV.U32 R4, RZ, RZ, 0x1 ;  /* 0x00000001ff047424 */ /* 0x000fc600078e00ff */
[----:B------:R-:W-:Y:S02]  /*adc0*/  SEL R9, R16, R5, !P3 ;  /* 0x0000000510097207 */ /* 0x000fe40005800000 */
[----:B------:R-:W-:-:S07]  /*add0*/  SEL R5, R5, R16, !P3 ;  /* 0x0000001005057207 */ /* 0x000fce0005800000 */
.L_x_211:
[----:B------:R-:W-:Y:S05]  /*ade0*/  BSYNC B1 ;  /* 0x0000000000017941 */ /* 0x000fea0003800000 */
.L_x_210:
[----:B------:R-:W-:-:S13]  /*adf0*/  LOP3.LUT P1, RZ, R4, 0xff, RZ, 0xc0, !PT ;  /* 0x000000ff04ff7812 */ /* 0x000fda000782c0ff */
[----:B------:R-:W-:Y:S05]  /*ae00*/  @P1 BRA `(.L_x_214) ;  /* 0xfffffff400481947 */ /* 0x000fea000383ffff */
[----:B------:R-:W-:Y:S05]  /*ae10*/  BSYNC B0 ;  /* 0x0000000000007941 */ /* 0x000fea0003800000 */
.L_x_202:
[----:B------:R-:W-:-:S03]  /*ae20*/  UMOV UR7, 0xffffffff ;  /* 0xffffffff00077882 */ /* 0x000fc60000000000 */
[----:B------:R-:W-:Y:S05]  /*ae30*/  BRA.DIV UR7, `(.L_x_215) ;  /* 0x0000001207147947 */ /* 0x000fea000b800000 */
[----:B------:R-:W-:-:S13]  /*ae40*/  ELECT P0, URZ, PT ;  /* 0x00000000003f782f */ /* 0x000fda0003800000 */
.L_x_250:
[----:B------:R-:W-:Y:S04]  /*ae50*/  BSSY B0, `(.L_x_216) ;  /* 0x00000e9000007945 */ /* 0x000fe80003800000 */
[----:B------:R-:W-:Y:S05]  /*ae60*/  @!P0 BRA `(.L_x_217) ;  /* 0x0000000c009c8947 */ /* 0x000fea0003800000 */
[----:B------:R-:W-:-:S04]  /*ae70*/  ULOP3.LUT UR7, UR13, 0x2, URZ, 0xfc, !UPT ;  /* 0x000000020d077892 */ /* 0x000fc8000f8efc3f */
[----:B------:R-:W-:-:S06]  /*ae80*/  UISETP.NE.AND UP0, UPT, UR7, 0x3, UPT ;  /* 0x000000030700788c */ /* 0x000fcc000bf05270 */
[----:B------:R-:W-:-:S13]  /*ae90*/  PLOP3.LUT P0, PT, PT, PT, UP0, 0x80, 0x0 ;  /* 0x000000000000781c */ /* 0x000fda0003f0f008 */
[----:B------:R-:W-:Y:S05]  /*aea0*/  @!P0 BRA `(.L_x_218) ;  /* 0x0000000000048947 */ /* 0x000fea0003800000 */
[----:B------:R-:W-:Y:S01]  /*aeb0*/  BPT.TRAP 0x1 ;  /* 0x000000040000795c */ /* 0x000fe20000300000 */
.L_x_218:
[----:B------:R-:W0:Y:S01]  /*aec0*/  S2R R3, SR_CgaCtaId ;  /* 0x0000000000037919 */ /* 0x000e220000008800 */
[----:B------:R-:W-:Y:S02]  /*aed0*/  MOV R0, 0x400 ;  /* 0x0000040000007802 */ /* 0x000fe40000000f00 */
[----:B------:R-:W-:Y:S02]  /*aee0*/  SHF.L.U32 R2, R10, 0x1f, RZ ;  /* 0x0000001f0a027819 */ /* 0x000fe400000006ff */
[----:B0-----:R-:W-:-:S05]  /*aef0*/  LEA R0, R3, R0, 0x18 ;  /* 0x0000000003007211 */ /* 0x001fca00078ec0ff */
[----:B------:R-:W-:-:S04]  /*af00*/  VIADD R0, R0, 0xc8 ;  /* 0x000000c800007836 */ /* 0x000fc80000000000 */
[C---:B------:R-:W-:Y:S02]  /*af10*/  IMAD R5, R11.reuse, 0x8, R0 ;  /* 0x000000080b057824 */ /* 0x040fe400078e0200 */
[----:B------:R-:W-:Y:S02]  /*af20*/  VIADD R11, R11, 0x1 ;  /* 0x000000010b0b7836 */ /* 0x000fe40000000000 */
[----:B------:R-:W0:Y:S03]  /*af30*/  SYNCS.PHASECHK.TRANS64.TRYWAIT P0, [R5+URZ], R2 ;  /* 0x00000002050075a7 */ /* 0x000e26000800017f */
[----:B------:R-:W-:-:S04]  /*af40*/  ISETP.NE.AND P1, PT, R11, 0x19, PT ;  /* 0x000000190b00780c */ /* 0x000fc80003f25270 */
[----:B------:R-:W-:Y:S02]  /*af50*/  SEL R3, RZ, 0x1, P1 ;  /* 0x00000001ff037807 */ /* 0x000fe40000800000 */
[----:B------:R-:W-:Y:S02]  /*af60*/  SEL R11, R11, RZ, P1 ;  /* 0x000000ff0b0b7207 */ /* 0x000fe40000800000 */
[----:B------:R-:W-:-:S03]  /*af70*/  LOP3.LUT R10, R10, R3, RZ, 0x3c, !PT ;  /* 0x000000030a0a7212 */ /* 0x000fc600078e3cff */
[----:B------:R-:W-:Y:S01]  /*af80*/  IMAD R7, R11, 0x8, R0 ;  /* 0x000000080b077824 */ /* 0x000fe200078e0200 */
[----:B------:R-:W-:Y:S01]  /*af90*/  SHF.L.U32 R4, R10, 0x1f, RZ ;  /* 0x0000001f0a047819 */ /* 0x000fe200000006ff */
[----:B0-----:R-:W-:Y:S06]  /*afa0*/  @!P0 BRA `(.L_x_219) ;  /* 0x0000000c00dc8947 */ /* 0x001fec0003800000 */
.L_x_251:
[----:B------:R-:W1:Y:S01]  /*afb0*/  SYNCS.PHASECHK.TRANS64.TRYWAIT P0, [R7+URZ], R4 ;  /* 0x00000004070075a7 */ /* 0x000e62000800017f */
[----:B0-----:R-:W-:-:S05]  /*afc0*/  VIADD R2, R11, 0x1 ;  /* 0x000000010b027836 */ /* 0x001fca0000000000 */
[----:B------:R-:W-:-:S04]  /*afd0*/  ISETP.NE.AND P1, PT, R2, 0x19, PT ;  /* 0x000000190200780c */ /* 0x000fc80003f25270 */
[----:B------:R-:W-:Y:S02]  /*afe0*/  SEL R3, RZ, 0x1, P1 ;  /* 0x00000001ff037807 */ /* 0x000fe40000800000 */
[----:B------:R-:W-:Y:S02]  /*aff0*/  SEL R9, R2, RZ, P1 ;  /* 0x000000ff02097207 */ /* 0x000fe40000800000 */
[----:B------:R-:W-:-:S03]  /*b000*/  LOP3.LUT R10, R10, R3, RZ, 0x3c, !PT ;  /* 0x000000030a0a7212 */ /* 0x000fc600078e3cff */
[----:B------:R-:W-:Y:S01]  /*b010*/  IMAD R6, R9, 0x8, R0 ;  /* 0x0000000809067824 */ /* 0x000fe200078e0200 */
[----:B------:R-:W-:Y:S01]  /*b020*/  SHF.L.U32 R5, R10, 0x1f, RZ ;  /* 0x0000001f0a057819 */ /* 0x000fe200000006ff */
[----:B-1----:R-:W-:Y:S06]  /*b030*/  @!P0 BRA `(.L_x_220) ;  /* 0x0000000c00cc8947 */ /* 0x002fec0003800000 */
.L_x_252:
[----:B------:R-:W1:Y:S01]  /*b040*/  SYNCS.PHASECHK.TRANS64.TRYWAIT P0, [R6+URZ], R5 ;  /* 0x00000005060075a7 */ /* 0x000e62000800017f */
[----:B------:R-:W-:-:S05]  /*b050*/  VIADD R2, R9, 0x1 ;  /* 0x0000000109027836 */ /* 0x000fca0000000000 */
[----:B------:R-:W-:-:S04]  /*b060*/  ISETP.NE.AND P1, PT, R2, 0x19, PT ;  /* 0x000000190200780c */ /* 0x000fc80003f25270 */
[----:B------:R-:W-:Y:S02]  /*b070*/  SEL R3, RZ, 0x1, P1 ;  /* 0x00000001ff037807 */ /* 0x000fe40000800000 */
[----:B0-----:R-:W-:Y:S02]  /*b080*/  SEL R7, R2, RZ, P1 ;  /* 0x000000ff02077207 */ /* 0x001fe40000800000 */
[----:B------:R-:W-:-:S03]  /*b090*/  LOP3.LUT R10, R10, R3, RZ, 0x3c, !PT ;  /* 0x000000030a0a7212 */ /* 0x000fc600078e3cff */
[----:B------:R-:W-:Y:S01]  /*b0a0*/  IMAD R9, R7, 0x8, R0 ;  /* 0x0000000807097824 */ /* 0x000fe200078e0200 */
[----:B------:R-:W-:Y:S01]  /*b0b0*/  SHF.L.U32 R4, R10, 0x1f, RZ ;  /* 0x0000001f0a047819 */ /* 0x000fe200000006ff */
[----:B-1----:R-:W-:Y:S06]  /*b0c0*/  @!P0 BRA `(.L_x_221) ;  /* 0x0000000c00bc8947 */ /* 0x002fec0003800000 */
.L_x_253:
[----:B------:R-:W1:Y:S01]  /*b0d0*/  SYNCS.PHASECHK.TRANS64.TRYWAIT P0, [R9+URZ], R4 ;  /* 0x00000004090075a7 */ /* 0x000e62000800017f */
[----:B------:R-:W-:-:S05]  /*b0e0*/  VIADD R2, R7, 0x1 ;  /* 0x0000000107027836 */ /* 0x000fca0000000000 */
[----:B------:R-:W-:-:S04]  /*b0f0*/  ISETP.NE.AND P1, PT, R2, 0x19, PT ;  /* 0x000000190200780c */ /* 0x000fc80003f25270 */
[----:B------:R-:W-:Y:S02]  /*b100*/  SEL R3, RZ, 0x1, P1 ;  /* 0x00000001ff037807 */ /* 0x000fe40000800000 */
[----:B------:R-:W-:Y:S02]  /*b110*/  SEL R7, R2, RZ, P1 ;  /* 0x000000ff02077207 */ /* 0x000fe40000800000 */
[----:B------:R-:W-:-:S03]  /*b120*/  LOP3.LUT R10, R10, R3, RZ, 0x3c, !PT ;  /* 0x000000030a0a7212 */ /* 0x000fc600078e3cff */
[----:B0-----:R-:W-:Y:S01]  /*b130*/  IMAD R6, R7, 0x8, R0 ;  /* 0x0000000807067824 */ /* 0x001fe200078e0200 */
[----:B------:R-:W-:Y:S01]  /*b140*/  SHF.L.U32 R5, R10, 0x1f, RZ ;  /* 0x0000001f0a057819 */ /* 0x000fe200000006ff */
[----:B-1----:R-:W-:Y:S06]  /*b150*/  @!P0 BRA `(.L_x_222) ;  /* 0x0000000c00ac8947 */ /* 0x002fec0003800000 */
.L_x_254:
        /* <DEDUP_REMOVED lines=9> */
.L_x_255:
        /* <DEDUP_REMOVED lines=9> */
.L_x_256:
        /* <DEDUP_REMOVED lines=9> */
.L_x_257:
        /* <DEDUP_REMOVED lines=9> */
.L_x_258:
        /* <DEDUP_REMOVED lines=9> */
.L_x_259:
        /* <DEDUP_REMOVED lines=9> */
.L_x_260:
        /* <DEDUP_REMOVED lines=9> */
.L_x_261:
        /* <DEDUP_REMOVED lines=9> */
.L_x_262:
        /* <DEDUP_REMOVED lines=9> */
.L_x_263:
        /* <DEDUP_REMOVED lines=9> */
.L_x_264:
        /* <DEDUP_REMOVED lines=9> */
.L_x_265:
        /* <DEDUP_REMOVED lines=9> */
.L_x_266:
        /* <DEDUP_REMOVED lines=9> */
.L_x_267:
        /* <DEDUP_REMOVED lines=9> */
.L_x_268:
        /* <DEDUP_REMOVED lines=9> */
.L_x_269:
        /* <DEDUP_REMOVED lines=9> */
.L_x_270:
        /* <DEDUP_REMOVED lines=9> */
.L_x_271:
[----:B------:R-:W1:Y:S01]  /*baf0*/  SYNCS.PHASECHK.TRANS64.TRYWAIT P0, [R9+URZ], R4 ;  /* 0x00000004090075a7 */ /* 0x000e62000800017f */
[----:B------:R-:W-:-:S05]  /*bb00*/  VIADD R2, R7, 0x1 ;  /* 0x0000000107027836 */ /* 0x000fca0000000000 */
[----:B------:R-:W-:-:S04]  /*bb10*/  ISETP.NE.AND P1, PT, R2, 0x19, PT ;  /* 0x000000190200780c */ /* 0x000fc80003f25270 */
[----:B------:R-:W-:Y:S02]  /*bb20*/  SEL R3, RZ, 0x1, P1 ;  /* 0x00000001ff037807 */ /* 0x000fe40000800000 */
[----:B------:R-:W-:Y:S02]  /*bb30*/  SEL R7, R2, RZ, P1 ;  /* 0x000000ff02077207 */ /* 0x000fe40000800000 */
[----:B------:R-:W-:-:S03]  /*bb40*/  LOP3.LUT R10, R10, R3, RZ, 0x3c, !PT ;  /* 0x000000030a0a7212 */ /* 0x000fc600078e3cff */
[----:B------:R-:W-:Y:S01]  /*bb50*/  IMAD R8, R7, 0x8, R0 ;  /* 0x0000000807087824 */ /* 0x000fe200078e0200 */
[----:B0-----:R-:W-:Y:S01]  /*bb60*/  SHF.L.U32 R5, R10, 0x1f, RZ ;  /* 0x0000001f0a057819 */ /* 0x001fe200000006ff */
[----:B-1----:R-:W-:Y:S06]  /*bb70*/  @!P0 BRA `(.L_x_240) ;  /* 0x00000008008c8947 */ /* 0x002fec0003800000 */
.L_x_272:
[----:B------:R-:W1:Y:S01]  /*bb80*/  SYNCS.PHASECHK.TRANS64.TRYWAIT P0, [R8+URZ], R5 ;  /* 0x00000005080075a7 */ /* 0x000e62000800017f */
[----:B------:R-:W-:-:S05]  /*bb90*/  VIADD R2, R7, 0x1 ;  /* 0x0000000107027836 */ /* 0x000fca0000000000 */
[----:B------:R-:W-:-:S04]  /*bba0*/  ISETP.NE.AND P1, PT, R2, 0x19, PT ;  /* 0x000000190200780c */ /* 0x000fc80003f25270 */
[----:B------:R-:W-:Y:S02]  /*bbb0*/  SEL R3, RZ, 0x1, P1 ;  /* 0x00000001ff037807 */ /* 0x000fe40000800000 */
[----:B------:R-:W-:Y:S02]  /*bbc0*/  SEL R7, R2, RZ, P1 ;  /* 0x000000ff02077207 */ /* 0x000fe40000800000 */
[----:B0-----:R-:W-:-:S03]  /*bbd0*/  LOP3.LUT R9, R10, R3, RZ, 0x3c, !PT ;  /* 0x000000030a097212 */ /* 0x001fc600078e3cff */
[----:B------:R-:W-:Y:S01]  /*bbe0*/  IMAD R11, R7, 0x8, R0 ;  /* 0x00000008070b7824 */ /* 0x000fe200078e0200 */
[----:B------:R-:W-:Y:S01]  /*bbf0*/  SHF.L.U32 R6, R9, 0x1f, RZ ;  /* 0x0000001f09067819 */ /* 0x000fe200000006ff */
[----:B-1----:R-:W-:Y:S06]  /*bc00*/  @!P0 BRA `(.L_x_241) ;  /* 0x00000008007c8947 */ /* 0x002fec0003800000 */
.L_x_273:
[----:B------:R-:W1:Y:S01]  /*bc10*/  SYNCS.PHASECHK.TRANS64.TRYWAIT P0, [R11+URZ], R6 ;  /* 0x000000060b0075a7 */ /* 0x000e62000800017f */
[----:B------:R-:W-:-:S05]  /*bc20*/  VIADD R2, R7, 0x1 ;  /* 0x0000000107027836 */ /* 0x000fca0000000000 */
[----:B------:R-:W-:-:S04]  /*bc30*/  ISETP.NE.AND P1, PT, R2, 0x19, PT ;  /* 0x000000190200780c */ /* 0x000fc80003f25270 */
[----:B------:R-:W-:Y:S02]  /*bc40*/  SEL R4, RZ, 0x1, P1 ;  /* 0x00000001ff047807 */ /* 0x000fe40000800000 */
[----:B------:R-:W-:Y:S02]  /*bc50*/  SEL R3, R2, RZ, P1 ;  /* 0x000000ff02037207 */ /* 0x000fe40000800000 */
[----:B------:R-:W-:Y:S01]  /*bc60*/  LOP3.LUT R4, R9, R4, RZ, 0x3c, !PT ;  /* 0x0000000409047212 */ /* 0x000fe200078e3cff */
[----:B-1----:R-:W-:Y:S06]  /*bc70*/  @!P0 BRA `(.L_x_242) ;  /* 0x0000000800748947 */ /* 0x002fec0003800000 */
.L_x_274:
[----:B------:R-:W-:Y:S01]  /*bc80*/  IMAD R3, R3, 0x8, R0 ;  /* 0x0000000803037824 */ /* 0x000fe200078e0200 */
[----:B------:R-:W-:-:S07]  /*bc90*/  SHF.L.U32 R0, R4, 0x1f, RZ ;  /* 0x0000001f04007819 */ /* 0x000fce00000006ff */
.L_x_243:
[----:B--2---:R2:W3:Y:S02]  /*bca0*/  SYNCS.PHASECHK.TRANS64.TRYWAIT P0, [R3+URZ], R0 ;  /* 0x00000000030075a7 */ /* 0x0044e4000800017f */
[----:B---3--:R-:W-:Y:S05]  /*bcb0*/  @!P0 NANOSLEEP.SYNCS 0x989680 ;  /* 0x009896800000895d */ /* 0x008fea0003900000 */
[----:B------:R-:W3:Y:S02]  /*bcc0*/  @!P0 SYNCS.PHASECHK.TRANS64 P0, [R3+URZ], R0 ;  /* 0x00000000030085a7 */ /* 0x000ee4000800007f */
[----:B---3--:R-:W-:Y:S05]  /*bcd0*/  @!P0 BRA `(.L_x_243) ;  /* 0xfffffffc00f08947 */ /* 0x008fea000383ffff */
.L_x_217:
[----:B------:R-:W-:Y:S05]  /*bce0*/  BSYNC B0 ;  /* 0x0000000000007941 */ /* 0x000fea0003800000 */
.L_x_216:
[----:B------:R-:W-:Y:S05]  /*bcf0*/  EXIT ;  /* 0x000000000000794d */ /* 0x000fea0003800000 */
.L_x_18:
[----:B-1----:R-:W-:-:S04]  /*bd00*/  IMAD.U32 R7, RZ, RZ, UR7 ;  /* 0x00000007ff077e24 */ /* 0x002fc8000f8e00ff */
[----:B------:R1:W2:Y:S03]  /*bd10*/  SYNCS.PHASECHK.TRANS64.TRYWAIT P0, [R7+URZ], R6 ;  /* 0x00000006070075a7 */ /* 0x0002a6000800017f */
[----:B--2---:R-:W-:Y:S05]  /*bd20*/  @!P0 NANOSLEEP.SYNCS 0x989680 ;  /* 0x009896800000895d */ /* 0x004fea0003900000 */
[----:B------:R-:W2:Y:S02]  /*bd30*/  @!P0 SYNCS.PHASECHK.TRANS64 P0, [R7+URZ], R6 ;  /* 0x00000006070085a7 */ /* 0x000ea4000800007f */
[----:B--2---:R-:W-:Y:S05]  /*bd40*/  @!P0 BRA `(.L_x_18) ;  /* 0xfffffffc00ec8947 */ /* 0x004fea000383ffff */
[----:B------:R-:W-:Y:S05]  /*bd50*/  BRA `(.L_x_17) ;  /* 0xffffff5c00187947 */ /* 0x000fea000383ffff */
.L_x_24:
[----:B-1----:R-:W-:-:S04]  /*bd60*/  IMAD.U32 R168, RZ, RZ, UR9 ;  /* 0x00000009ffa87e24 */ /* 0x002fc8000f8e00ff */
[----:B------:R1:W2:Y:S03]  /*bd70*/  SYNCS.PHASECHK.TRANS64.TRYWAIT P0, [R168+URZ], R7 ;  /* 0x00000007a80075a7 */ /* 0x0002a6000800017f */
[----:B--2---:R-:W-:Y:S05]  /*bd80*/  @!P0 NANOSLEEP.SYNCS 0x989680 ;  /* 0x009896800000895d */ /* 0x004fea0003900000 */
[----:B------:R-:W2:Y:S02]  /*bd90*/  @!P0 SYNCS.PHASECHK.TRANS64 P0, [R168+URZ], R7 ;  /* 0x00000007a80085a7 */ /* 0x000ea4000800007f */
[----:B--2---:R-:W-:Y:S05]  /*bda0*/  @!P0 BRA `(.L_x_24) ;  /* 0xfffffffc00ec8947 */ /* 0x004fea000383ffff */
[----:B------:R-:W-:Y:S05]  /*bdb0*/  BRA `(.L_x_23) ;  /* 0xffffff6400e87947 */ /* 0x000fea000383ffff */
.L_x_203:
[----:B------:R-:W-:Y:S01]  /*bdc0*/  BSSY B1, `(.L_x_244) ;  /* 0x0000006000017945 */ /* 0x000fe20003800000 */
[----:B------:R-:W-:-:S07]  /*bdd0*/  IMAD.MOV.U32 R4, RZ, RZ, -0x1 ;  /* 0xffffffffff047424 */ /* 0x000fce00078e00ff */
[----:B------:R-:W-:Y:S05]  /*bde0*/  WARPSYNC.COLLECTIVE R4, `(.L_x_245) ;  /* 0x00000000040c7348 */ /* 0x000fea0003c00000 */
[----:B------:R-:W-:Y:S02]  /*bdf0*/  ELECT P1, UR62, PT ;  /* 0x00000000003e782f */ /* 0x000fe40003820000 */
[----:B------:R-:W-:Y:S01]  /*be00*/  MOV R4, UR62 ;  /* 0x0000003e00047c02 */ /* 0x000fe20008000f00 */
[----:B------:R-:W-:Y:S10]  /*be10*/  ENDCOLLECTIVE ;  /* 0x000000000000791b */ /* 0x000ff40003800000 */
.L_x_245:
[----:B------:R-:W-:Y:S05]  /*be20*/  BSYNC B1 ;  /* 0x0000000000017941 */ /* 0x000fea0003800000 */
.L_x_244:
[----:B------:R-:W-:Y:S05]  /*be30*/  BRA `(.L_x_246) ;  /* 0xffffffe400487947 */ /* 0x000fea000383ffff */
.L_x_206:
[----:B-1----:R1:W2:Y:S02]  /*be40*/  SYNCS.PHASECHK.TRANS64.TRYWAIT P1, [R15+URZ+0xc8], R6 ;  /* 0x0000c8060f0075a7 */ /* 0x0022a4000802017f */
[----:B--2---:R-:W-:Y:S05]  /*be50*/  @!P1 NANOSLEEP.SYNCS 0x989680 ;  /* 0x009896800000995d */ /* 0x004fea0003900000 */
[----:B------:R-:W2:Y:S02]  /*be60*/  @!P1 SYNCS.PHASECHK.TRANS64 P1, [R15+URZ+0xc8], R6 ;  /* 0x0000c8060f0095a7 */ /* 0x000ea4000802007f */
[----:B--2---:R-:W-:Y:S05]  /*be70*/  @!P1 BRA `(.L_x_206) ;  /* 0xfffffffc00f09947 */ /* 0x004fea000383ffff */
[----:B------:R-:W-:Y:S05]  /*be80*/  BRA `(.L_x_247) ;  /* 0xffffffe4007c7947 */ /* 0x000fea000383ffff */
.L_x_215:
[----:B------:R-:W-:Y:S01]  /*be90*/  BSSY B0, `(.L_x_248) ;  /* 0x0000006000007945 */ /* 0x000fe20003800000 */
[----:B------:R-:W-:-:S07]  /*bea0*/  IMAD.MOV.U32 R4, RZ, RZ, -0x1 ;  /* 0xffffffffff047424 */ /* 0x000fce00078e00ff */
[----:B------:R-:W-:Y:S05]  /*beb0*/  WARPSYNC.COLLECTIVE R4, `(.L_x_249) ;  /* 0x00000000040c7348 */ /* 0x000fea0003c00000 */
[----:B------:R-:W-:Y:S02]  /*bec0*/  ELECT P1, UR62, PT ;  /* 0x00000000003e782f */ /* 0x000fe40003820000 */
[----:B------:R-:W-:Y:S01]  /*bed0*/  MOV R4, UR62 ;  /* 0x0000003e00047c02 */ /* 0x000fe20008000f00 */
[----:B------:R-:W-:Y:S10]  /*bee0*/  ENDCOLLECTIVE ;  /* 0x000000000000791b */ /* 0x000ff40003800000 */
.L_x_249:
[----:B------:R-:W-:Y:S05]  /*bef0*/  BSYNC B0 ;  /* 0x0000000000007941 */ /* 0x000fea0003800000 */
.L_x_248:
[----:B------:R-:W-:Y:S01]  /*bf00*/  PLOP3.LUT P0, PT, P1, PT, PT, 0x80, 0x0 ;  /* 0x000000000000781c */ /* 0x000fe20000f0f070 */
[----:B------:R-:W-:-:S12]  /*bf10*/  BRA `(.L_x_250) ;  /* 0xffffffec00cc7947 */ /* 0x000fd8000383ffff */
.L_x_219:
[----:B0-----:R0:W1:Y:S02]  /*bf20*/  SYNCS.PHASECHK.TRANS64.TRYWAIT P0, [R5+URZ], R2 ;  /* 0x00000002050075a7 */ /* 0x001064000800017f */
[----:B-1----:R-:W-:Y:S05]  /*bf30*/  @!P0 NANOSLEEP.SYNCS 0x989680 ;  /* 0x009896800000895d */ /* 0x002fea0003900000 */
[----:B------:R-:W1:Y:S02]  /*bf40*/  @!P0 SYNCS.PHASECHK.TRANS64 P0, [R5+URZ], R2 ;  /* 0x00000002050085a7 */ /* 0x000e64000800007f */
[----:B-1----:R-:W-:Y:S05]  /*bf50*/  @!P0 BRA `(.L_x_219) ;  /* 0xfffffffc00f08947 */ /* 0x002fea000383ffff */
[----:B------:R-:W-:Y:S05]  /*bf60*/  BRA `(.L_x_251) ;  /* 0xfffffff000107947 */ /* 0x000fea000383ffff */
.L_x_220:
[----:B0-----:R0:W1:Y:S02]  /*bf70*/  SYNCS.PHASECHK.TRANS64.TRYWAIT P0, [R7+URZ], R4 ;  /* 0x00000004070075a7 */ /* 0x001064000800017f */
[----:B-1----:R-:W-:Y:S05]  /*bf80*/  @!P0 NANOSLEEP.SYNCS 0x989680 ;  /* 0x009896800000895d */ /* 0x002fea0003900000 */
[----:B------:R-:W1:Y:S02]  /*bf90*/  @!P0 SYNCS.PHASECHK.TRANS64 P0, [R7+URZ], R4 ;  /* 0x00000004070085a7 */ /* 0x000e64000800007f */
[----:B-1----:R-:W-:Y:S05]  /*bfa0*/  @!P0 BRA `(.L_x_220) ;  /* 0xfffffffc00f08947 */ /* 0x002fea000383ffff */
[----:B------:R-:W-:Y:S05]  /*bfb0*/  BRA `(.L_x_252) ;  /* 0xfffffff000207947 */ /* 0x000fea000383ffff */
.L_x_221:
[----:B0-----:R0:W1:Y:S02]  /*bfc0*/  SYNCS.PHASECHK.TRANS64.TRYWAIT P0, [R6+URZ], R5 ;  /* 0x00000005060075a7 */ /* 0x001064000800017f */
[----:B-1----:R-:W-:Y:S05]  /*bfd0*/  @!P0 NANOSLEEP.SYNCS 0x989680 ;  /* 0x009896800000895d */ /* 0x002fea0003900000 */
[----:B------:R-:W1:Y:S02]  /*bfe0*/  @!P0 SYNCS.PHASECHK.TRANS64 P0, [R6+URZ], R5 ;  /* 0x00000005060085a7 */ /* 0x000e64000800007f */
[----:B-1----:R-:W-:Y:S05]  /*bff0*/  @!P0 BRA `(.L_x_221) ;  /* 0xfffffffc00f08947 */ /* 0x002fea000383ffff */
[----:B------:R-:W-:Y:S05]  /*c000*/  BRA `(.L_x_253) ;  /* 0xfffffff000307947 */ /* 0x000fea000383ffff */
.L_x_222:
[----:B0-----:R0:W1:Y:S02]  /*c010*/  SYNCS.PHASECHK.TRANS64.TRYWAIT P0, [R9+URZ], R4 ;  /* 0x00000004090075a7 */ /* 0x001064000800017f */
[----:B-1----:R-:W-:Y:S05]  /*c020*/  @!P0 NANOSLEEP.SYNCS 0x989680 ;  /* 0x009896800000895d */ /* 0x002fea0003900000 */
[----:B------:R-:W1:Y:S02]  /*c030*/  @!P0 SYNCS.PHASECHK.TRANS64 P0, [R9+URZ], R4 ;  /* 0x00000004090085a7 */ /* 0x000e64000800007f */
[----:B-1----:R-:W-:Y:S05]  /*c040*/  @!P0 BRA `(.L_x_222) ;  /* 0xfffffffc00f08947 */ /* 0x002fea000383ffff */
[----:B------:R-:W-:Y:S05]  /*c050*/  BRA `(.L_x_254) ;  /* 0xfffffff000407947 */ /* 0x000fea000383ffff */
.L_x_223:
[----:B0-----:R0:W1:Y:S02]  /*c060*/  SYNCS.PHASECHK.TRANS64.TRYWAIT P0, [R6+URZ], R5 ;  /* 0x00000005060075a7 */ /* 0x001064000800017f */
[----:B-1----:R-:W-:Y:S05]  /*c070*/  @!P0 NANOSLEEP.SYNCS 0x989680 ;  /* 0x009896800000895d */ /* 0x002fea0003900000 */
[----:B------:R-:W1:Y:S02]  /*c080*/  @!P0 SYNCS.PHASECHK.TRANS64 P0, [R6+URZ], R5 ;  /* 0x00000005060085a7 */ /* 0x000e64000800007f */
[----:B-1----:R-:W-:Y:S05]  /*c090*/  @!P0 BRA `(.L_x_223) ;  /* 0xfffffffc00f08947 */ /* 0x002fea000383ffff */
[----:B------:R-:W-:Y:S05]  /*c0a0*/  BRA `(.L_x_255) ;  /* 0xfffffff000507947 */ /* 0x000fea000383ffff */
.L_x_224:
[----:B0-----:R0:W1:Y:S02]  /*c0b0*/  SYNCS.PHASECHK.TRANS64.TRYWAIT P0, [R9+URZ], R4 ;  /* 0x00000004090075a7 */ /* 0x001064000800017f */
[----:B-1----:R-:W-:Y:S05]  /*c0c0*/  @!P0 NANOSLEEP.SYNCS 0x989680 ;  /* 0x009896800000895d */ /* 0x002fea0003900000 */
[----:B------:R-:W1:Y:S02]  /*c0d0*/  @!P0 SYNCS.PHASECHK.TRANS64 P0, [R9+URZ], R4 ;  /* 0x00000004090085a7 */ /* 0x000e64000800007f */
[----:B-1----:R-:W-:Y:S05]  /*c0e0*/  @!P0 BRA `(.L_x_224) ;  /* 0xfffffffc00f08947 */ /* 0x002fea000383ffff */
[----:B------:R-:W-:Y:S05]  /*c0f0*/  BRA `(.L_x_256) ;  /* 0xfffffff000607947 */ /* 0x000fea000383ffff */
.L_x_225:
[----:B0-----:R0:W1:Y:S02]  /*c100*/  SYNCS.PHASECHK.TRANS64.TRYWAIT P0, [R6+URZ], R5 ;  /* 0x00000005060075a7 */ /* 0x001064000800017f */
[----:B-1----:R-:W-:Y:S05]  /*c110*/  @!P0 NANOSLEEP.SYNCS 0x989680 ;  /* 0x009896800000895d */ /* 0x002fea0003900000 */
[----:B------:R-:W1:Y:S02]  /*c120*/  @!P0 SYNCS.PHASECHK.TRANS64 P0, [R6+URZ], R5 ;  /* 0x00000005060085a7 */ /* 0x000e64000800007f */
[----:B-1----:R-:W-:Y:S05]  /*c130*/  @!P0 BRA `(.L_x_225) ;  /* 0xfffffffc00f08947 */ /* 0x002fea000383ffff */
[----:B------:R-:W-:Y:S05]  /*c140*/  BRA `(.L_x_257) ;  /* 0xfffffff000707947 */ /* 0x000fea000383ffff */
.L_x_226:
[----:B0-----:R0:W1:Y:S02]  /*c150*/  SYNCS.PHASECHK.TRANS64.TRYWAIT P0, [R9+URZ], R4 ;  /* 0x00000004090075a7 */ /* 0x001064000800017f */
[----:B-1----:R-:W-:Y:S05]  /*c160*/  @!P0 NANOSLEEP.SYNCS 0x989680 ;  /* 0x009896800000895d */ /* 0x002fea0003900000 */
[----:B------:R-:W1:Y:S02]  /*c170*/  @!P0 SYNCS.PHASECHK.TRANS64 P0, [R9+URZ], R4 ;  /* 0x00000004090085a7 */ /* 0x000e64000800007f */
[----:B-1----:R-:W-:Y:S05]  /*c180*/  @!P0 BRA `(.L_x_226) ;  /* 0xfffffffc00f08947 */ /* 0x002fea000383ffff */
[----:B------:R-:W-:Y:S05]  /*c190*/  BRA `(.L_x_258) ;  /* 0xfffffff000807947 */ /* 0x000fea000383ffff */
.L_x_227:
[----:B0-----:R0:W1:Y:S02]  /*c1a0*/  SYNCS.PHASECHK.TRANS64.TRYWAIT P0, [R6+URZ], R5 ;  /* 0x00000005060075a7 */ /* 0x001064000800017f */
[----:B-1----:R-:W-:Y:S05]  /*c1b0*/  @!P0 NANOSLEEP.SYNCS 0x989680 ;  /* 0x009896800000895d */ /* 0x002fea0003900000 */
[----:B------:R-:W1:Y:S02]  /*c1c0*/  @!P0 SYNCS.PHASECHK.TRANS64 P0, [R6+URZ], R5 ;  /* 0x00000005060085a7 */ /* 0x000e64000800007f */
[----:B-1----:R-:W-:Y:S05]  /*c1d0*/  @!P0 BRA `(.L_x_227) ;  /* 0xfffffffc00f08947 */ /* 0x002fea000383ffff */
[----:B------:R-:W-:Y:S05]  /*c1e0*/  BRA `(.L_x_259) ;  /* 0xfffffff000907947 */ /* 0x000fea000383ffff */
.L_x_228:
[----:B0-----:R0:W1:Y:S02]  /*c1f0*/  SYNCS.PHASECHK.TRANS64.TRYWAIT P0, [R9+URZ], R4 ;  /* 0x00000004090075a7 */ /* 0x001064000800017f */
[----:B-1----:R-:W-:Y:S05]  /*c200*/  @!P0 NANOSLEEP.SYNCS 0x989680 ;  /* 0x009896800000895d */ /* 0x002fea0003900000 */
[----:B------:R-:W1:Y:S02]  /*c210*/  @!P0 SYNCS.PHASECHK.TRANS64 P0, [R9+URZ], R4 ;  /* 0x00000004090085a7 */ /* 0x000e64000800007f */
[----:B-1----:R-:W-:Y:S05]  /*c220*/  @!P0 BRA `(.L_x_228) ;  /* 0xfffffffc00f08947 */ /* 0x002fea000383ffff */
[----:B------:R-:W-:Y:S05]  /*c230*/  BRA `(.L_x_260) ;  /* 0xfffffff000a07947 */ /* 0x000fea000383ffff */
.L_x_229:
[----:B0-----:R0:W1:Y:S02]  /*c240*/  SYNCS.PHASECHK.TRANS64.TRYWAIT P0, [R6+URZ], R5 ;  /* 0x00000005060075a7 */ /* 0x001064000800017f */
[----:B-1----:R-:W-:Y:S05]  /*c250*/  @!P0 NANOSLEEP.SYNCS 0x989680 ;  /* 0x009896800000895d */ /* 0x002fea0003900000 */
[----:B------:R-:W1:Y:S02]  /*c260*/  @!P0 SYNCS.PHASECHK.TRANS64 P0, [R6+URZ], R5 ;  /* 0x00000005060085a7 */ /* 0x000e64000800007f */
[----:B-1----:R-:W-:Y:S05]  /*c270*/  @!P0 BRA `(.L_x_229) ;  /* 0xfffffffc00f08947 */ /* 0x002fea000383ffff */
[----:B------:R-:W-:Y:S05]  /*c280*/  BRA `(.L_x_261) ;  /* 0xfffffff000b07947 */ /* 0x000fea000383ffff */
.L_x_230:
[----:B0-----:R0:W1:Y:S02]  /*c290*/  SYNCS.PHASECHK.TRANS64.TRYWAIT P0, [R9+URZ], R4 ;  /* 0x00000004090075a7 */ /* 0x001064000800017f */
[----:B-1----:R-:W-:Y:S05]  /*c2a0*/  @!P0 NANOSLEEP.SYNCS 0x989680 ;  /* 0x009896800000895d */ /* 0x002fea0003900000 */
[----:B------:R-:W1:Y:S02]  /*c2b0*/  @!P0 SYNCS.PHASECHK.TRANS64 P0, [R9+URZ], R4 ;  /* 0x00000004090085a7 */ /* 0x000e64000800007f */
[----:B-1----:R-:W-:Y:S05]  /*c2c0*/  @!P0 BRA `(.L_x_230) ;  /* 0xfffffffc00f08947 */ /* 0x002fea000383ffff */
[----:B------:R-:W-:Y:S05]  /*c2d0*/  BRA `(.L_x_262) ;  /* 0xfffffff000c07947 */ /* 0x000fea000383ffff */
.L_x_231:
[----:B0-----:R0:W1:Y:S02]  /*c2e0*/  SYNCS.PHASECHK.TRANS64.TRYWAIT P0, [R6+URZ], R5 ;  /* 0x00000005060075a7 */ /* 0x001064000800017f */
[----:B-1----:R-:W-:Y:S05]  /*c2f0*/  @!P0 NANOSLEEP.SYNCS 0x989680 ;  /* 0x009896800000895d */ /* 0x002fea0003900000 */
[----:B------:R-:W1:Y:S02]  /*c300*/  @!P0 SYNCS.PHASECHK.TRANS64 P0, [R6+URZ], R5 ;  /* 0x00000005060085a7 */ /* 0x000e64000800007f */
[----:B-1----:R-:W-:Y:S05]  /*c310*/  @!P0 BRA `(.L_x_231) ;  /* 0xfffffffc00f08947 */ /* 0x002fea000383ffff */
[----:B------:R-:W-:Y:S05]  /*c320*/  BRA `(.L_x_263) ;  /* 0xfffffff000d07947 */ /* 0x000fea000383ffff */
.L_x_232:
[----:B0-----:R0:W1:Y:S02]  /*c330*/  SYNCS.PHASECHK.TRANS64.TRYWAIT P0, [R9+URZ], R4 ;  /* 0x00000004090075a7 */ /* 0x001064000800017f */
[----:B-1----:R-:W-:Y:S05]  /*c340*/  @!P0 NANOSLEEP.SYNCS 0x989680 ;  /* 0x009896800000895d */ /* 0x002fea0003900000 */
[----:B------:R-:W1:Y:S02]  /*c350*/  @!P0 SYNCS.PHASECHK.TRANS64 P0, [R9+URZ], R4 ;  /* 0x00000004090085a7 */ /* 0x000e64000800007f */
[----:B-1----:R-:W-:Y:S05]  /*c360*/  @!P0 BRA `(.L_x_232) ;  /* 0xfffffffc00f08947 */ /* 0x002fea000383ffff */
[----:B------:R-:W-:Y:S05]  /*c370*/  BRA `(.L_x_264) ;  /* 0xfffffff000e07947 */ /* 0x000fea000383ffff */
.L_x_233:
[----:B0-----:R0:W1:Y:S02]  /*c380*/  SYNCS.PHASECHK.TRANS64.TRYWAIT P0, [R6+URZ], R5 ;  /* 0x00000005060075a7 */ /* 0x001064000800017f */
[----:B-1----:R-:W-:Y:S05]  /*c390*/  @!P0 NANOSLEEP.SYNCS 0x989680 ;  /* 0x009896800000895d */ /* 0x002fea0003900000 */
[----:B------:R-:W1:Y:S02]  /*c3a0*/  @!P0 SYNCS.PHASECHK.TRANS64 P0, [R6+URZ], R5 ;  /* 0x00000005060085a7 */ /* 0x000e64000800007f */
[----:B-1----:R-:W-:Y:S05]  /*c3b0*/  @!P0 BRA `(.L_x_233) ;  /* 0xfffffffc00f08947 */ /* 0x002fea000383ffff */
[----:B------:R-:W-:Y:S05]  /*c3c0*/  BRA `(.L_x_265) ;  /* 0xfffffff000f07947 */ /* 0x000fea000383ffff */
.L_x_234:
[----:B0-----:R0:W1:Y:S02]  /*c3d0*/  SYNCS.PHASECHK.TRANS64.TRYWAIT P0, [R9+URZ], R4 ;  /* 0x00000004090075a7 */ /* 0x001064000800017f */
[----:B-1----:R-:W-:Y:S05]  /*c3e0*/  @!P0 NANOSLEEP.SYNCS 0x989680 ;  /* 0x009896800000895d */ /* 0x002fea0003900000 */
[----:B------:R-:W1:Y:S02]  /*c3f0*/  @!P0 SYNCS.PHASECHK.TRANS64 P0, [R9+URZ], R4 ;  /* 0x00000004090085a7 */ /* 0x000e64000800007f */
[----:B-1----:R-:W-:Y:S05]  /*c400*/  @!P0 BRA `(.L_x_234) ;  /* 0xfffffffc00f08947 */ /* 0x002fea000383ffff */
[----:B------:R-:W-:Y:S05]  /*c410*/  BRA `(.L_x_266) ;  /* 0xfffffff400007947 */ /* 0x000fea000383ffff */
.L_x_235:
[----:B0-----:R0:W1:Y:S02]  /*c420*/  SYNCS.PHASECHK.TRANS64.TRYWAIT P0, [R6+URZ], R5 ;  /* 0x00000005060075a7 */ /* 0x001064000800017f */
[----:B-1----:R-:W-:Y:S05]  /*c430*/  @!P0 NANOSLEEP.SYNCS 0x989680 ;  /* 0x009896800000895d */ /* 0x002fea0003900000 */
[----:B------:R-:W1:Y:S02]  /*c440*/  @!P0 SYNCS.PHASECHK.TRANS64 P0, [R6+URZ], R5 ;  /* 0x00000005060085a7 */ /* 0x000e64000800007f */
[----:B-1----:R-:W-:Y:S05]  /*c450*/  @!P0 BRA `(.L_x_235) ;  /* 0xfffffffc00f08947 */ /* 0x002fea000383ffff */
[----:B------:R-:W-:Y:S05]  /*c460*/  BRA `(.L_x_267) ;  /* 0xfffffff400107947 */ /* 0x000fea000383ffff */
.L_x_236:
[----:B0-----:R0:W1:Y:S02]  /*c470*/  SYNCS.PHASECHK.TRANS64.TRYWAIT P0, [R9+URZ], R4 ;  /* 0x00000004090075a7 */ /* 0x001064000800017f */
[----:B-1----:R-:W-:Y:S05]  /*c480*/  @!P0 NANOSLEEP.SYNCS 0x989680 ;  /* 0x009896800000895d */ /* 0x002fea0003900000 */
[----:B------:R-:W1:Y:S02]  /*c490*/  @!P0 SYNCS.PHASECHK.TRANS64 P0, [R9+URZ], R4 ;  /* 0x00000004090085a7 */ /* 0x000e64000800007f */
[----:B-1----:R-:W-:Y:S05]  /*c4a0*/  @!P0 BRA `(.L_x_236) ;  /* 0xfffffffc00f08947 */ /* 0x002fea000383ffff */
[----:B------:R-:W-:Y:S05]  /*c4b0*/  BRA `(.L_x_268) ;  /* 0xfffffff400207947 */ /* 0x000fea000383ffff */
.L_x_237:
[----:B0-----:R0:W1:Y:S02]  /*c4c0*/  SYNCS.PHASECHK.TRANS64.TRYWAIT P0, [R6+URZ], R5 ;  /* 0x00000005060075a7 */ /* 0x001064000800017f */
[----:B-1----:R-:W-:Y:S05]  /*c4d0*/  @!P0 NANOSLEEP.SYNCS 0x989680 ;  /* 0x009896800000895d */ /* 0x002fea0003900000 */
[----:B------:R-:W1:Y:S02]  /*c4e0*/  @!P0 SYNCS.PHASECHK.TRANS64 P0, [R6+URZ], R5 ;  /* 0x00000005060085a7 */ /* 0x000e64000800007f */
[----:B-1----:R-:W-:Y:S05]  /*c4f0*/  @!P0 BRA `(.L_x_237) ;  /* 0xfffffffc00f08947 */ /* 0x002fea000383ffff */
[----:B------:R-:W-:Y:S05]  /*c500*/  BRA `(.L_x_269) ;  /* 0xfffffff400307947 */ /* 0x000fea000383ffff */
.L_x_238:
[----:B0-----:R0:W1:Y:S02]  /*c510*/  SYNCS.PHASECHK.TRANS64.TRYWAIT P0, [R9+URZ], R4 ;  /* 0x00000004090075a7 */ /* 0x001064000800017f */
[----:B-1----:R-:W-:Y:S05]  /*c520*/  @!P0 NANOSLEEP.SYNCS 0x989680 ;  /* 0x009896800000895d */ /* 0x002fea0003900000 */
[----:B------:R-:W1:Y:S02]  /*c530*/  @!P0 SYNCS.PHASECHK.TRANS64 P0, [R9+URZ], R4 ;  /* 0x00000004090085a7 */ /* 0x000e64000800007f */
[----:B-1----:R-:W-:Y:S05]  /*c540*/  @!P0 BRA `(.L_x_238) ;  /* 0xfffffffc00f08947 */ /* 0x002fea000383ffff */
[----:B------:R-:W-:Y:S05]  /*c550*/  BRA `(.L_x_270) ;  /* 0xfffffff400407947 */ /* 0x000fea000383ffff */
.L_x_239:
[----:B0-----:R0:W1:Y:S02]  /*c560*/  SYNCS.PHASECHK.TRANS64.TRYWAIT P0, [R6+URZ], R5 ;  /* 0x00000005060075a7 */ /* 0x001064000800017f */
[----:B-1----:R-:W-:Y:S05]  /*c570*/  @!P0 NANOSLEEP.SYNCS 0x989680 ;  /* 0x009896800000895d */ /* 0x002fea0003900000 */
[----:B------:R-:W1:Y:S02]  /*c580*/  @!P0 SYNCS.PHASECHK.TRANS64 P0, [R6+URZ], R5 ;  /* 0x00000005060085a7 */ /* 0x000e64000800007f */
[----:B-1----:R-:W-:Y:S05]  /*c590*/  @!P0 BRA `(.L_x_239) ;  /* 0xfffffffc00f08947 */ /* 0x002fea000383ffff */
[----:B------:R-:W-:Y:S05]  /*c5a0*/  BRA `(.L_x_271) ;  /* 0xfffffff400507947 */ /* 0x000fea000383ffff */
.L_x_240:
[----:B0-----:R0:W1:Y:S02]  /*c5b0*/  SYNCS.PHASECHK.TRANS64.TRYWAIT P0, [R9+URZ], R4 ;  /* 0x00000004090075a7 */ /* 0x001064000800017f */
[----:B-1----:R-:W-:Y:S05]  /*c5c0*/  @!P0 NANOSLEEP.SYNCS 0x989680 ;  /* 0x009896800000895d */ /* 0x002fea0003900000 */
[----:B------:R-:W1:Y:S02]  /*c5d0*/  @!P0 SYNCS.PHASECHK.TRANS64 P0, [R9+URZ], R4 ;  /* 0x00000004090085a7 */ /* 0x000e64000800007f */
[----:B-1----:R-:W-:Y:S05]  /*c5e0*/  @!P0 BRA `(.L_x_240) ;  /* 0xfffffffc00f08947 */ /* 0x002fea000383ffff */
[----:B------:R-:W-:Y:S05]  /*c5f0*/  BRA `(.L_x_272) ;  /* 0xfffffff400607947 */ /* 0x000fea000383ffff */
.L_x_241:
[----:B0-----:R0:W1:Y:S02]  /*c600*/  SYNCS.PHASECHK.TRANS64.TRYWAIT P0, [R8+URZ], R5 ;  /* 0x00000005080075a7 */ /* 0x001064000800017f */
[----:B-1----:R-:W-:Y:S05]  /*c610*/  @!P0 NANOSLEEP.SYNCS 0x989680 ;  /* 0x009896800000895d */ /* 0x002fea0003900000 */
[----:B------:R-:W1:Y:S02]  /*c620*/  @!P0 SYNCS.PHASECHK.TRANS64 P0, [R8+URZ], R5 ;  /* 0x00000005080085a7 */ /* 0x000e64000800007f */
[----:B-1----:R-:W-:Y:S05]  /*c630*/  @!P0 BRA `(.L_x_241) ;  /* 0xfffffffc00f08947 */ /* 0x002fea000383ffff */
[----:B------:R-:W-:Y:S05]  /*c640*/  BRA `(.L_x_273) ;  /* 0xfffffff400707947 */ /* 0x000fea000383ffff */
.L_x_242:
[----:B-1----:R1:W2:Y:S02]  /*c650*/  SYNCS.PHASECHK.TRANS64.TRYWAIT P0, [R11+URZ], R6 ;  /* 0x000000060b0075a7 */ /* 0x0022a4000800017f */
[----:B--2---:R-:W-:Y:S05]  /*c660*/  @!P0 NANOSLEEP.SYNCS 0x989680 ;  /* 0x009896800000895d */ /* 0x004fea0003900000 */
[----:B------:R-:W2:Y:S02]  /*c670*/  @!P0 SYNCS.PHASECHK.TRANS64 P0, [R11+URZ], R6 ;  /* 0x000000060b0085a7 */ /* 0x000ea4000800007f */
[----:B--2---:R-:W-:Y:S05]  /*c680*/  @!P0 BRA `(.L_x_242) ;  /* 0xfffffffc00f08947 */ /* 0x004fea000383ffff */
[----:B------:R-:W-:Y:S05]  /*c690*/  BRA `(.L_x_274) ;  /* 0xfffffff400787947 */ /* 0x000fea000383ffff */
.L_x_275:
[----:B------:R-:W-:-:S00]  /*c6a0*/  BRA `(.L_x_275) ;  /* 0xfffffffc00fc7947 */ /* 0x000fc0000383ffff */
[----:B------:R-:W-:-:S00]  /*c6b0*/  NOP ;  /* 0x0000000000007918 */ /* 0x000fc00000000000 */
        /* <DEDUP_REMOVED lines=12> */
.L_x_276:


//--------------------- .nv.shared._ZN7cutlass13device_kernelINS_4gemm6kernel13GemmUniversalIN4cute5tupleIJiiiiEEENS1_10collective13CollectiveMmaINS1_37MainloopSm90TmaGmmaWarpSpecializedFP8ILi25ENS5_IJNS4_1CILi1EEESB_SB_EEENS1_35KernelTmaWarpSpecializedCooperativeEEENS5_IJNSA_ILi128EEENSA_ILi160EEENSA_ILi32EEEEEENS_12float_e4m3_tENS5_IJlSB_lEEESJ_SK_NS4_8TiledMMAINS4_8MMA_AtomIJNS4_4SM904GMMA30MMA_64x32x32_F32E4M3E4M3_SS_TNILNSO_7ScaleInE1ELSQ_1EEEEEENS4_6LayoutINS5_IJNSA_ILi2EEESB_SB_EEENS5_IJSB_NSA_ILi0EEESW_EEEEENS5_IJNS4_10UnderscoreESZ_SZ_EEEEENS4_13SM90_TMA_LOADENS4_14ComposedLayoutINS4_7SwizzleILi1ELi4ELi3EEENS4_18smem_ptr_flag_bitsILi8EEENST_INS5_IJNSA_ILi8EEESH_EEENS5_IJSH_SB_EEEEEEEvNS4_8identityES12_S1C_vS1D_EENS_8epilogue10collective6detail29Sm90TmaWarpSpecializedAdapterINS1G_15DefaultEpilogueISJ_SK_SK_NS1F_6thread17LinearCombinationISJ_Li1EffLNS1K_9ScaleType4KindE0ELNS_15FloatRoundStyleE2ESJ_EENS1_15EpilogueDefaultEEEEEvvEEEEvNT_6ParamsE --------------------------
	.section	.nv.shared._ZN7cutlass13device_kernelINS_4gemm6kernel13GemmUniversalIN4cute5tupleIJiiiiEEENS1_10collective13CollectiveMmaINS1_37MainloopSm90TmaGmmaWarpSpecializedFP8ILi25ENS5_IJNS4_1CILi1EEESB_SB_EEENS1_35KernelTmaWarpSpecializedCooperativeEEENS5_IJNSA_ILi128EEENSA_ILi160EEENSA_ILi32EEEEEENS_12float_e4m3_tENS5_IJlSB_lEEESJ_SK_NS4_8TiledMMAINS4_8MMA_AtomIJNS4_4SM904GMMA30MMA_64x32x32_F32E4M3E4M3_SS_TNILNSO_7ScaleInE1ELSQ_1EEEEEENS4_6LayoutINS5_IJNSA_ILi2EEESB_SB_EEENS5_IJSB_NSA_ILi0EEESW_EEEEENS5_IJNS4_10UnderscoreESZ_SZ_EEEEENS4_13SM90_TMA_LOADENS4_14ComposedLayoutINS4_7SwizzleILi1ELi4ELi3EEENS4_18smem_ptr_flag_bitsILi8EEENST_INS5_IJNSA_ILi8EEESH_EEENS5_IJSH_SB_EEEEEEEvNS4_8identityES12_S1C_vS1D_EENS_8epilogue10collective6detail29Sm90TmaWarpSpecializedAdapterINS1G_15DefaultEpilogueISJ_SK_SK_NS1F_6thread17LinearCombinationISJ_Li1EffLNS1K_9ScaleType4KindE0ELNS_15FloatRoundStyleE2ESJ_EENS1_15EpilogueDefaultEEEEEvvEEEEvNT_6ParamsE,"aw",@nobits
	.sectionflags	@""
	.align	16
	.zero		1024


//--------------------- .nv.shared.reserved.0     --------------------------
	.section	.nv.shared.reserved.0,"aw",@nobits
	.weak		__nv_reservedSMEM_offset_0_alias
	.size		__nv_reservedSMEM_offset_0_alias, 0, 0
	.other		__nv_reservedSMEM_offset_0_alias,@"STO_CUDA_RESERVED_SHARED STV_DEFAULT"
__nv_reservedSMEM_offset_0_alias:
	.zero		0


//--------------------- .nv.global                --------------------------
	.section	.nv.global,"aw",@nobits
.nv.global:
	.type		_ZN39_INTERNAL_9358fd90_4_k_cu_012367da_72254cute1_E,@object
	.size		_ZN39_INTERNAL_9358fd90_4_k_cu_012367da_72254cute1_E,(_ZN39_INTERNAL_9358fd90_4_k_cu_012367da_72254cuda3std3__45__cpo6cbeginE - _ZN39_INTERNAL_9358fd90_4_k_cu_012367da_72254cute1_E)
_ZN39_INTERNAL_9358fd90_4_k_cu_012367da_72254cute1_E:
	.zero		1
	.type		_ZN39_INTERNAL_9358fd90_4_k_cu_012367da_72254cuda3std3__45__cpo6cbeginE,@object
	.size		_ZN39_INTERNAL_9358fd90_4_k_cu_012367da_72254cuda3std3__45__cpo6cbeginE,(_ZN39_INTERNAL_9358fd90_4_k_cu_012367da_72254cuda3std3__48in_placeE - _ZN39_INTERNAL_9358fd90_4_k_cu_012367da_72254cuda3std3__45__cpo6cbeginE)
_ZN39_INTERNAL_9358fd90_4_k_cu_012367da_72254cuda3std3__45__cpo6cbeginE:
	.zero		1
	.type		_ZN39_INTERNAL_9358fd90_4_k_cu_012367da_72254cuda3std3__48in_placeE,@object
	.size		_ZN39_INTERNAL_9358fd90_4_k_cu_012367da_72254cuda3std3__48in_placeE,(_ZN39_INTERNAL_9358fd90_4_k_cu_012367da_72254cuda3std6ranges3__45__cpo9iter_moveE - _ZN39_INTERNAL_9358fd90_4_k_cu_012367da_72254cuda3std3__48in_placeE)
_ZN39_INTERNAL_9358fd90_4_k_cu_012367da_72254cuda3std3__48in_placeE:
	.zero		1
	.type		_ZN39_INTERNAL_9358fd90_4_k_cu_012367da_72254cuda3std6ranges3__45__cpo9iter_moveE,@object
	.size		_ZN39_INTERNAL_9358fd90_4_k_cu_012367da_72254cuda3std6ranges3__45__cpo9iter_moveE,(_ZN39_INTERNAL_9358fd90_4_k_cu_012367da_72254cuda3std3__45__cpo5beginE - _ZN39_INTERNAL_9358fd90_4_k_cu_012367da_72254cuda3std6ranges3__45__cpo9iter_moveE)
_ZN39_INTERNAL_9358fd90_4_k_cu_012367da_72254cuda3std6ranges3__45__cpo9iter_moveE:
	.zero		1
	.type		_ZN39_INTERNAL_9358fd90_4_k_cu_012367da_72254cuda3std3__45__cpo5beginE,@object
	.size		_ZN39_INTERNAL_9358fd90_4_k_cu_012367da_72254cuda3std3__45__cpo5beginE,(_ZN39_INTERNAL_9358fd90_4_k_cu_012367da_72254cuda3std3__441_GLOBAL__N__9358fd90_4_k_cu_012367da_72256ignoreE - _ZN39_INTERNAL_9358fd90_4_k_cu_012367da_72254cuda3std3__45__cpo5beginE)
_ZN39_INTERNAL_9358fd90_4_k_cu_012367da_72254cuda3std3__45__cpo5beginE:
	.zero		1
	.type		_ZN39_INTERNAL_9358fd90_4_k_cu_012367da_72254cuda3std3__441_GLOBAL__N__9358fd90_4_k_cu_012367da_72256ignoreE,@object
	.size		_ZN39_INTERNAL_9358fd90_4_k_cu_012367da_72254cuda3std3__441_GLOBAL__N__9358fd90_4_k_cu_012367da_72256ignoreE,(_ZN39_INTERNAL_9358fd90_4_k_cu_012367da_72254cute7productE - _ZN39_INTERNAL_9358fd90_4_k_cu_012367da_72254cuda3std3__441_GLOBAL__N__9358fd90_4_k_cu_012367da_72256ignoreE)
_ZN39_INTERNAL_9358fd90_4_k_cu_012367da_72254cuda3std3__441_GLOBAL__N__9358fd90_4_k_cu_012367da_72256ignoreE:
	.zero		1
	.type		_ZN39_INTERNAL_9358fd90_4_k_cu_012367da_72254cute7productE,@object
	.size		_ZN39_INTERNAL_9358fd90_4_k_cu_012367da_72254cute7productE,(_ZN39_INTERNAL_9358fd90_4_k_cu_012367da_72254cuda3std3__45__cpo3endE - _ZN39_INTERNAL_9358fd90_4_k_cu_012367da_72254cute7productE)
_ZN39_INTERNAL_9358fd90_4_k_cu_012367da_72254cute7productE:
	.zero		1
	.type		_ZN39_INTERNAL_9358fd90_4_k_cu_012367da_72254cuda3std3__45__cpo3endE,@object
	.size		_ZN39_INTERNAL_9358fd90_4_k_cu_012367da_72254cuda3std3__45__cpo3endE,(_ZN39_INTERNAL_9358fd90_4_k_cu_012367da_72254cuda3std3__419piecewise_constructE - _ZN39_INTERNAL_9358fd90_4_k_cu_012367da_72254cuda3std3__45__cpo3endE)
_ZN39_INTERNAL_9358fd90_4_k_cu_012367da_72254cuda3std3__45__cpo3endE:
	.zero		1
	.type		_ZN39_INTERNAL_9358fd90_4_k_cu_012367da_72254cuda3std3__419piecewise_constructE,@object
	.size		_ZN39_INTERNAL_9358fd90_4_k_cu_012367da_72254cuda3std3__419piecewise_constructE,(_ZN39_INTERNAL_9358fd90_4_k_cu_012367da_72254cuda3std3__45__cpo4cendE - _ZN39_INTERNAL_9358fd90_4_k_cu_012367da_72254cuda3std3__419piecewise_constructE)
_ZN39_INTERNAL_9358fd90_4_k_cu_012367da_72254cuda3std3__419piecewise_constructE:
	.zero		1
	.type		_ZN39_INTERNAL_9358fd90_4_k_cu_012367da_72254cuda3std3__45__cpo4cendE,@object
	.size		_ZN39_INTERNAL_9358fd90_4_k_cu_012367da_72254cuda3std3__45__cpo4cendE,(_ZN39_INTERNAL_9358fd90_4_k_cu_012367da_72254cuda3std6ranges3__45__cpo4swapE - _ZN39_INTERNAL_9358fd90_4_k_cu_012367da_72254cuda3std3__45__cpo4cendE)
_ZN39_INTERNAL_9358fd90_4_k_cu_012367da_72254cuda3std3__45__cpo4cendE:
	.zero		1
	.type		_ZN39_INTERNAL_9358fd90_4_k_cu_012367da_72254cuda3std6ranges3__45__cpo4swapE,@object
	.size		_ZN39_INTERNAL_9358fd90_4_k_cu_012367da_72254cuda3std6ranges3__45__cpo4swapE,(.L_7 - _ZN39_INTERNAL_9358fd90_4_k_cu_012367da_72254cuda3std6ranges3__45__cpo4swapE)
_ZN39_INTERNAL_9358fd90_4_k_cu_012367da_72254cuda3std6ranges3__45__cpo4swapE:
	.zero		1
.L_7:


//--------------------- .nv.constant0._ZN7cutlass13device_kernelINS_4gemm6kernel13GemmUniversalIN4cute5tupleIJiiiiEEENS1_10collective13CollectiveMmaINS1_37MainloopSm90TmaGmmaWarpSpecializedFP8ILi25ENS5_IJNS4_1CILi1EEESB_SB_EEENS1_35KernelTmaWarpSpecializedCooperativeEEENS5_IJNSA_ILi128EEENSA_ILi160EEENSA_ILi32EEEEEENS_12float_e4m3_tENS5_IJlSB_lEEESJ_SK_NS4_8TiledMMAINS4_8MMA_AtomIJNS4_4SM904GMMA30MMA_64x32x32_F32E4M3E4M3_SS_TNILNSO_7ScaleInE1ELSQ_1EEEEEENS4_6LayoutINS5_IJNSA_ILi2EEESB_SB_EEENS5_IJSB_NSA_ILi0EEESW_EEEEENS5_IJNS4_10UnderscoreESZ_SZ_EEEEENS4_13SM90_TMA_LOADENS4_14ComposedLayoutINS4_7SwizzleILi1ELi4ELi3EEENS4_18smem_ptr_flag_bitsILi8EEENST_INS5_IJNSA_ILi8EEESH_EEENS5_IJSH_SB_EEEEEEEvNS4_8identityES12_S1C_vS1D_EENS_8epilogue10collective6detail29Sm90TmaWarpSpecializedAdapterINS1G_15DefaultEpilogueISJ_SK_SK_NS1F_6thread17LinearCombinationISJ_Li1EffLNS1K_9ScaleType4KindE0ELNS_15FloatRoundStyleE2ESJ_EENS1_15EpilogueDefaultEEEEEvvEEEEvNT_6ParamsE --------------------------
	.section	.nv.constant0._ZN7cutlass13device_kernelINS_4gemm6kernel13GemmUniversalIN4cute5tupleIJiiiiEEENS1_10collective13CollectiveMmaINS1_37MainloopSm90TmaGmmaWarpSpecializedFP8ILi25ENS5_IJNS4_1CILi1EEESB_SB_EEENS1_35KernelTmaWarpSpecializedCooperativeEEENS5_IJNSA_ILi128EEENSA_ILi160EEENSA_ILi32EEEEEENS_12float_e4m3_tENS5_IJlSB_lEEESJ_SK_NS4_8TiledMMAINS4_8MMA_AtomIJNS4_4SM904GMMA30MMA_64x32x32_F32E4M3E4M3_SS_TNILNSO_7ScaleInE1ELSQ_1EEEEEENS4_6LayoutINS5_IJNSA_ILi2EEESB_SB_EEENS5_IJSB_NSA_ILi0EEESW_EEEEENS5_IJNS4_10UnderscoreESZ_SZ_EEEEENS4_13SM90_TMA_LOADENS4_14ComposedLayoutINS4_7SwizzleILi1ELi4ELi3EEENS4_18smem_ptr_flag_bitsILi8EEENST_INS5_IJNSA_ILi8EEESH_EEENS5_IJSH_SB_EEEEEEEvNS4_8identityES12_S1C_vS1D_EENS_8epilogue10collective6detail29Sm90TmaWarpSpecializedAdapterINS1G_15DefaultEpilogueISJ_SK_SK_NS1F_6thread17LinearCombinationISJ_Li1EffLNS1K_9ScaleType4KindE0ELNS_15FloatRoundStyleE2ESJ_EENS1_15EpilogueDefaultEEEEEvvEEEEvNT_6ParamsE,"a",@progbits
	.sectionflags	@""
	.align	4
.nv.constant0._ZN7cutlass13device_kernelINS_4gemm6kernel13GemmUniversalIN4cute5tupleIJiiiiEEENS1_10collective13CollectiveMmaINS1_37MainloopSm90TmaGmmaWarpSpecializedFP8ILi25ENS5_IJNS4_1CILi1EEESB_SB_EEENS1_35KernelTmaWarpSpecializedCooperativeEEENS5_IJNSA_ILi128EEENSA_ILi160EEENSA_ILi32EEEEEENS_12float_e4m3_tENS5_IJlSB_lEEESJ_SK_NS4_8TiledMMAINS4_8MMA_AtomIJNS4_4SM904GMMA30MMA_64x32x32_F32E4M3E4M3_SS_TNILNSO_7ScaleInE1ELSQ_1EEEEEENS4_6LayoutINS5_IJNSA_ILi2EEESB_SB_EEENS5_IJSB_NSA_ILi0EEESW_EEEEENS5_IJNS4_10UnderscoreESZ_SZ_EEEEENS4_13SM90_TMA_LOADENS4_14ComposedLayoutINS4_7SwizzleILi1ELi4ELi3EEENS4_18smem_ptr_flag_bitsILi8EEENST_INS5_IJNSA_ILi8EEESH_EEENS5_IJSH_SB_EEEEEEEvNS4_8identityES12_S1C_vS1D_EENS_8epilogue10collective6detail29Sm90TmaWarpSpecializedAdapterINS1G_15DefaultEpilogueISJ_SK_SK_NS1F_6thread17LinearCombinationISJ_Li1EffLNS1K_9ScaleType4KindE0ELNS_15FloatRoundStyleE2ESJ_EENS1_15EpilogueDefaultEEEEEvvEEEEvNT_6ParamsE:
	.zero		1664


//--------------------- SYMBOLS --------------------------

	.type		.nv.reservedSmem.offset0,@object
	.size		.nv.reservedSmem.offset0,0x4
